	.target	sm_90a

	.elftype	@"ET_EXEC"


//--------------------- .note.nv.tkinfo           --------------------------
	.section	.note.nv.tkinfo,"",@"SHT_NOTE"
	.sectionflags	@"SHF_NOTE_NV_TKINFO"
	.tkinfo
        /*0018*/ 	.word	0x00000002
        /*0030*/ 	.string	""
        /*0030*/ 	.string	"ptxas"
        /*0030*/ 	.string	"Cuda compilation tools, release 13.0, V13.0.88"
        /*0030*/ 	.string	"Build cuda_13.0.r13.0/compiler.36424714_0"
        /*0030*/ 	.string	"-arch sm_90a -m 64 "



//--------------------- .note.nv.cuinfo           --------------------------
	.section	.note.nv.cuinfo,"",@"SHT_NOTE"
	.sectionflags	@"SHF_NOTE_NV_CUINFO"
        /*0018*/ 	.short	0x0002
        /*001a*/ 	.short	0x005a
        /*001c*/ 	.short	0x0082
	.zero		2


//--------------------- .nv.info                  --------------------------
	.section	.nv.info,"",@"SHT_CUDA_INFO"
	.align	4


	//----- nvinfo : EIATTR_REGCOUNT
	.align		4
        /*0000*/ 	.byte	0x04, 0x2f
        /*0002*/ 	.short	(.L_15 - .L_14)
	.align		4
.L_14:
        /*0004*/ 	.word	index@(_ZN7cutlass13device_kernelINS_4gemm6kernel13GemmUniversalIN4cute5tupleIJiiiiEEENS1_10collective13CollectiveMmaINS1_34MainloopSm90TmaGmmaWarpSpecializedILi7ENS5_IJNS4_1CILi1EEESB_SB_EEENS1_32KernelTmaWarpSpecializedPingpongEEENS5_IJNSA_ILi64EEESF_NSA_ILi32EEEEEEaNS5_IJlSB_lEEEaSI_NS4_8TiledMMAINS4_8MMA_AtomIJNS4_4SM904GMMA26MMA_64x64x32_S32S8S8_SS_TNEEEENS4_6LayoutISC_NS5_IJNSA_ILi0EEESQ_SQ_EEEEENS5_IJNS4_10UnderscoreEST_ST_EEEEENS4_13SM90_TMA_LOADENS4_14ComposedLayoutINS4_7SwizzleILi1ELi4ELi3EEENS4_18smem_ptr_flag_bitsILi8EEENSP_INS5_IJNSA_ILi8EEESG_EEENS5_IJSG_SB_EEEEEEEvNS4_8identityESW_S16_vS17_EENS_8epilogue10collective6detail29Sm90TmaWarpSpecializedAdapterINS1A_15DefaultEpilogueIaSI_SI_NS19_6thread17LinearCombinationIaLi1EiiLNS1E_9ScaleType4KindE0ELNS_15FloatRoundStyleE2EaEENS1_15EpilogueDefaultEEEEEvvEEEEvNT_6ParamsE)
        /*0008*/ 	.word	0x000000a8


	//----- nvinfo : EIATTR_FRAME_SIZE
	.align		4
.L_15:
        /*000c*/ 	.byte	0x04, 0x11
        /*000e*/ 	.short	(.L_17 - .L_16)
	.align		4
.L_16:
        /*0010*/ 	.word	index@(_ZN7cutlass13device_kernelINS_4gemm6kernel13GemmUniversalIN4cute5tupleIJiiiiEEENS1_10collective13CollectiveMmaINS1_34MainloopSm90TmaGmmaWarpSpecializedILi7ENS5_IJNS4_1CILi1EEESB_SB_EEENS1_32KernelTmaWarpSpecializedPingpongEEENS5_IJNSA_ILi64EEESF_NSA_ILi32EEEEEEaNS5_IJlSB_lEEEaSI_NS4_8TiledMMAINS4_8MMA_AtomIJNS4_4SM904GMMA26MMA_64x64x32_S32S8S8_SS_TNEEEENS4_6LayoutISC_NS5_IJNSA_ILi0EEESQ_SQ_EEEEENS5_IJNS4_10UnderscoreEST_ST_EEEEENS4_13SM90_TMA_LOADENS4_14ComposedLayoutINS4_7SwizzleILi1ELi4ELi3EEENS4_18smem_ptr_flag_bitsILi8EEENSP_INS5_IJNSA_ILi8EEESG_EEENS5_IJSG_SB_EEEEEEEvNS4_8identityESW_S16_vS17_EENS_8epilogue10collective6detail29Sm90TmaWarpSpecializedAdapterINS1A_15DefaultEpilogueIaSI_SI_NS19_6thread17LinearCombinationIaLi1EiiLNS1E_9ScaleType4KindE0ELNS_15FloatRoundStyleE2EaEENS1_15EpilogueDefaultEEEEEvvEEEEvNT_6ParamsE)
        /*0014*/ 	.word	0x00000008


	//----- nvinfo : EIATTR_MIN_STACK_SIZE
	.align		4
.L_17:
        /*0018*/ 	.byte	0x04, 0x12
        /*001a*/ 	.short	(.L_19 - .L_18)
	.align		4
.L_18:
        /*001c*/ 	.word	index@(_ZN7cutlass13device_kernelINS_4gemm6kernel13GemmUniversalIN4cute5tupleIJiiiiEEENS1_10collective13CollectiveMmaINS1_34MainloopSm90TmaGmmaWarpSpecializedILi7ENS5_IJNS4_1CILi1EEESB_SB_EEENS1_32KernelTmaWarpSpecializedPingpongEEENS5_IJNSA_ILi64EEESF_NSA_ILi32EEEEEEaNS5_IJlSB_lEEEaSI_NS4_8TiledMMAINS4_8MMA_AtomIJNS4_4SM904GMMA26MMA_64x64x32_S32S8S8_SS_TNEEEENS4_6LayoutISC_NS5_IJNSA_ILi0EEESQ_SQ_EEEEENS5_IJNS4_10UnderscoreEST_ST_EEEEENS4_13SM90_TMA_LOADENS4_14ComposedLayoutINS4_7SwizzleILi1ELi4ELi3EEENS4_18smem_ptr_flag_bitsILi8EEENSP_INS5_IJNSA_ILi8EEESG_EEENS5_IJSG_SB_EEEEEEEvNS4_8identityESW_S16_vS17_EENS_8epilogue10collective6detail29Sm90TmaWarpSpecializedAdapterINS1A_15DefaultEpilogueIaSI_SI_NS19_6thread17LinearCombinationIaLi1EiiLNS1E_9ScaleType4KindE0ELNS_15FloatRoundStyleE2EaEENS1_15EpilogueDefaultEEEEEvvEEEEvNT_6ParamsE)
        /*0020*/ 	.word	0x00000008
.L_19:


//--------------------- .nv.compat                --------------------------
	.section	.nv.compat,"",@"SHT_CUDA_COMPAT_INFO"
	.align	4
        /*0000*/ 	.byte	0x02, 0x09, 0x01, 0x00, 0x02, 0x02, 0x04, 0x00, 0x02, 0x05, 0x05, 0x00, 0x03, 0x07, 0x01, 0x01
        /*0010*/ 	.byte	0x02, 0x03, 0x01, 0x00, 0x02, 0x06, 0x01, 0x00, 0x04, 0x0b, 0x08, 0x00, 0x00, 0x00, 0x00, 0x00
        /*0020*/ 	.byte	0x00, 0x00, 0x00, 0x00


//--------------------- .nv.info._ZN7cutlass13device_kernelINS_4gemm6kernel13GemmUniversalIN4cute5tupleIJiiiiEEENS1_10collective13CollectiveMmaINS1_34MainloopSm90TmaGmmaWarpSpecializedILi7ENS5_IJNS4_1CILi1EEESB_SB_EEENS1_32KernelTmaWarpSpecializedPingpongEEENS5_IJNSA_ILi64EEESF_NSA_ILi32EEEEEEaNS5_IJlSB_lEEEaSI_NS4_8TiledMMAINS4_8MMA_AtomIJNS4_4SM904GMMA26MMA_64x64x32_S32S8S8_SS_TNEEEENS4_6LayoutISC_NS5_IJNSA_ILi0EEESQ_SQ_EEEEENS5_IJNS4_10UnderscoreEST_ST_EEEEENS4_13SM90_TMA_LOADENS4_14ComposedLayoutINS4_7SwizzleILi1ELi4ELi3EEENS4_18smem_ptr_flag_bitsILi8EEENSP_INS5_IJNSA_ILi8EEESG_EEENS5_IJSG_SB_EEEEEEEvNS4_8identityESW_S16_vS17_EENS_8epilogue10collective6detail29Sm90TmaWarpSpecializedAdapterINS1A_15DefaultEpilogueIaSI_SI_NS19_6thread17LinearCombinationIaLi1EiiLNS1E_9ScaleType4KindE0ELNS_15FloatRoundStyleE2EaEENS1_15EpilogueDefaultEEEEEvvEEEEvNT_6ParamsE --------------------------
	.section	.nv.info._ZN7cutlass13device_kernelINS_4gemm6kernel13GemmUniversalIN4cute5tupleIJiiiiEEENS1_10collective13CollectiveMmaINS1_34MainloopSm90TmaGmmaWarpSpecializedILi7ENS5_IJNS4_1CILi1EEESB_SB_EEENS1_32KernelTmaWarpSpecializedPingpongEEENS5_IJNSA_ILi64EEESF_NSA_ILi32EEEEEEaNS5_IJlSB_lEEEaSI_NS4_8TiledMMAINS4_8MMA_AtomIJNS4_4SM904GMMA26MMA_64x64x32_S32S8S8_SS_TNEEEENS4_6LayoutISC_NS5_IJNSA_ILi0EEESQ_SQ_EEEEENS5_IJNS4_10UnderscoreEST_ST_EEEEENS4_13SM90_TMA_LOADENS4_14ComposedLayoutINS4_7SwizzleILi1ELi4ELi3EEENS4_18smem_ptr_flag_bitsILi8EEENSP_INS5_IJNSA_ILi8EEESG_EEENS5_IJSG_SB_EEEEEEEvNS4_8identityESW_S16_vS17_EENS_8epilogue10collective6detail29Sm90TmaWarpSpecializedAdapterINS1A_15DefaultEpilogueIaSI_SI_NS19_6thread17LinearCombinationIaLi1EiiLNS1E_9ScaleType4KindE0ELNS_15FloatRoundStyleE2EaEENS1_15EpilogueDefaultEEEEEvvEEEEvNT_6ParamsE,"",@"SHT_CUDA_INFO"
	.sectionflags	@""
	.align	4


	//----- nvinfo : EIATTR_CUDA_API_VERSION
	.align		4
        /*0000*/ 	.byte	0x04, 0x37
        /*0002*/ 	.short	(.L_21 - .L_20)
.L_20:
        /*0004*/ 	.word	0x00000082


	//----- nvinfo : EIATTR_KPARAM_INFO
	.align		4
.L_21:
        /*0008*/ 	.byte	0x04, 0x17
        /*000a*/ 	.short	(.L_23 - .L_22)
.L_22:
        /*000c*/ 	.word	0x00000000
        /*0010*/ 	.short	0x0000
        /*0012*/ 	.short	0x0070
        /*0014*/ 	.byte	0x00, 0xf0, 0x01, 0x10


	//----- nvinfo : EIATTR_SPARSE_MMA_MASK
	.align		4
.L_23:
        /*0018*/ 	.byte	0x03, 0x50
        /*001a*/ 	.short	0x0000


	//----- nvinfo : EIATTR_MAXREG_COUNT
	.align		4
        /*001c*/ 	.byte	0x03, 0x1b
        /*001e*/ 	.short	0x00a8


	//----- nvinfo : EIATTR_NUM_BARRIERS
	.align		4
        /*0020*/ 	.byte	0x02, 0x4c
        /*0022*/ 	.byte	0x01
	.zero		1


	//----- nvinfo : EIATTR_EXTERNS
	.align		4
        /*0024*/ 	.byte	0x04, 0x0f
        /*0026*/ 	.short	(.L_25 - .L_24)


	//   ....[0]....
	.align		4
.L_24:
        /*0028*/ 	.word	index@(__assertfail)


	//----- nvinfo : EIATTR_ANNOTATIONS
	.align		4
.L_25:
        /*002c*/ 	.byte	0x04, 0x55
        /*002e*/ 	.short	(.L_27 - .L_26)


	//   ....[0]....
.L_26:
        /*0030*/ 	.word	0x00000001
        /*0034*/ 	.byte	0x30, 0x0b, 0x00, 0x00, 0x01, 0x00, 0x00, 0x00, 0x70, 0x12, 0x00, 0x00, 0x01, 0x00, 0x00, 0x00
        /*0044*/ 	.byte	0x10, 0x3b, 0x00, 0x00, 0x01, 0x00, 0x00, 0x00, 0x90, 0x46, 0x00, 0x00


	//----- nvinfo : EIATTR_MERCURY_ISA_VERSION
	.align		4
.L_27:
        /*0050*/ 	.byte	0x03, 0x5f
        /*0052*/ 	.short	0x0101


	//----- nvinfo : EIATTR_INT_WARP_WIDE_INSTR_OFFSETS
	.align		4
        /*0054*/ 	.byte	0x04, 0x31
        /*0056*/ 	.short	(.L_29 - .L_28)


	//   ....[0]....
.L_28:
        /*0058*/ 	.word	0x00000490


	//   ....[1]....
        /*005c*/ 	.word	0x000004b0


	//   ....[2]....
        /*0060*/ 	.word	0x00000530


	//   ....[3]....
        /*0064*/ 	.word	0x00000540


	//   ....[4]....
        /*0068*/ 	.word	0x00000550


	//   ....[5]....
        /*006c*/ 	.word	0x00000570


	//   ....[6]....
        /*0070*/ 	.word	0x000005c0


	//   ....[7]....
        /*0074*/ 	.word	0x000005e0


	//----- nvinfo : EIATTR_COOP_GROUP_MASK_REGIDS
	.align		4
.L_29:
        /*0078*/ 	.byte	0x04, 0x29
        /*007a*/ 	.short	(.L_31 - .L_30)


	//   ....[0]....
.L_30:
        /*007c*/ 	.word	0xffffffff


	//   ....[1]....
        /*0080*/ 	.word	0xffffffff


	//   ....[2]....
        /*0084*/ 	.word	0xffffffff


	//   ....[3]....
        /*0088*/ 	.word	0xffffffff


	//   ....[4]....
        /*008c*/ 	.word	0xffffffff


	//   ....[5]....
        /*0090*/ 	.word	0xffffffff


	//----- nvinfo : EIATTR_COOP_GROUP_INSTR_OFFSETS
	.align		4
.L_31:
        /*0094*/ 	.byte	0x04, 0x28
        /*0096*/ 	.short	(.L_33 - .L_32)


	//   ....[0]....
.L_32:
        /*0098*/ 	.word	0x00000070


	//   ....[1]....
        /*009c*/ 	.word	0x00000080


	//   ....[2]....
        /*00a0*/ 	.word	0x00000140


	//   ....[3]....
        /*00a4*/ 	.word	0x00000330


	//   ....[4]....
        /*00a8*/ 	.word	0x00000370


	//   ....[5]....
        /*00ac*/ 	.word	0x000003b0


	//----- nvinfo : EIATTR_REG_RECONFIG
	.align		4
.L_33:
        /*00b0*/ 	.byte	0x01, 0x54
	.zero		2


	//----- nvinfo : EIATTR_SYSCALL_OFFSETS
	.align		4
        /*00b4*/ 	.byte	0x04, 0x46
        /*00b6*/ 	.short	(.L_35 - .L_34)


	//   ....[0]....
.L_34:
        /*00b8*/ 	.word	0x00001710


	//----- nvinfo : EIATTR_MBARRIER_INSTR_OFFSETS
	.align		4
.L_35:
        /*00bc*/ 	.byte	0x04, 0x39
        /*00be*/ 	.short	(.L_37 - .L_36)


	//   ....[0]....
.L_36:
        /*00c0*/ 	.word	0x00000240
        /*00c4*/ 	.word	0x000000ff
        /*00c8*/ 	.word	0x00000000
        /*00cc*/ 	.short	0x0100
        /*00ce*/ 	.byte	0x08
	.zero		1


	//   ....[1]....
        /*00d0*/ 	.word	0x00000250
        /*00d4*/ 	.word	0x000000ff
        /*00d8*/ 	.word	0x00000038
        /*00dc*/ 	.short	0x0100
        /*00de*/ 	.byte	0x08
	.zero		1


	//   ....[2]....
        /*00e0*/ 	.word	0x00000260
        /*00e4*/ 	.word	0x000000ff
        /*00e8*/ 	.word	0x00000008
        /*00ec*/ 	.short	0x0100
        /*00ee*/ 	.byte	0x08
	.zero		1


	//   ....[3]....
        /*00f0*/ 	.word	0x00000270
        /*00f4*/ 	.word	0x000000ff
        /*00f8*/ 	.word	0x00000040
        /*00fc*/ 	.short	0x0100
        /*00fe*/ 	.byte	0x08
	.zero		1


	//   ....[4]....
        /*0100*/ 	.word	0x00000280
        /*0104*/ 	.word	0x000000ff
        /*0108*/ 	.word	0x00000010
        /*010c*/ 	.short	0x0100
        /*010e*/ 	.byte	0x08
	.zero		1


	//   ....[5]....
        /*0110*/ 	.word	0x00000290
        /*0114*/ 	.word	0x000000ff
        /*0118*/ 	.word	0x00000048
        /*011c*/ 	.short	0x0100
        /*011e*/ 	.byte	0x08
	.zero		1


	//   ....[6]....
        /*0120*/ 	.word	0x000002a0
        /*0124*/ 	.word	0x000000ff
        /*0128*/ 	.word	0x00000018
        /*012c*/ 	.short	0x0100
        /*012e*/ 	.byte	0x08
	.zero		1


	//   ....[7]....
        /*0130*/ 	.word	0x000002b0
        /*0134*/ 	.word	0x000000ff
        /*0138*/ 	.word	0x00000050
        /*013c*/ 	.short	0x0100
        /*013e*/ 	.byte	0x08
	.zero		1


	//   ....[8]....
        /*0140*/ 	.word	0x000002c0
        /*0144*/ 	.word	0x000000ff
        /*0148*/ 	.word	0x00000020
        /*014c*/ 	.short	0x0100
        /*014e*/ 	.byte	0x08
	.zero		1


	//   ....[9]....
        /*0150*/ 	.word	0x000002d0
        /*0154*/ 	.word	0x000000ff
        /*0158*/ 	.word	0x00000058
        /*015c*/ 	.short	0x0100
        /*015e*/ 	.byte	0x08
	.zero		1


	//   ....[10]....
        /*0160*/ 	.word	0x000002e0
        /*0164*/ 	.word	0x000000ff
        /*0168*/ 	.word	0x00000028
        /*016c*/ 	.short	0x0100
        /*016e*/ 	.byte	0x08
	.zero		1


	//   ....[11]....
        /*0170*/ 	.word	0x000002f0
        /*0174*/ 	.word	0x000000ff
        /*0178*/ 	.word	0x00000060
        /*017c*/ 	.short	0x0100
        /*017e*/ 	.byte	0x08
	.zero		1


	//   ....[12]....
        /*0180*/ 	.word	0x00000300
        /*0184*/ 	.word	0x000000ff
        /*0188*/ 	.word	0x00000030
        /*018c*/ 	.short	0x0100
        /*018e*/ 	.byte	0x08
	.zero		1


	//   ....[13]....
        /*0190*/ 	.word	0x00000310
        /*0194*/ 	.word	0x000000ff
        /*0198*/ 	.word	0x00000068
        /*019c*/ 	.short	0x0100
        /*019e*/ 	.byte	0x08
	.zero		1


	//   ....[14]....
        /*01a0*/ 	.word	0x00000620
        /*01a4*/ 	.word	0x000000ff
        /*01a8*/ 	.word	0x000000a0
        /*01ac*/ 	.short	0x0100
        /*01ae*/ 	.byte	0x08
	.zero		1


	//   ....[15]....
        /*01b0*/ 	.word	0x00000690
        /*01b4*/ 	.word	0x000000ff
        /*01b8*/ 	.word	0x000000a8
        /*01bc*/ 	.short	0x0100
        /*01be*/ 	.byte	0x08
	.zero		1


	//   ....[16]....
        /*01c0*/ 	.word	0x000006b0
        /*01c4*/ 	.word	0x000000ff
        /*01c8*/ 	.word	0x00000080
        /*01cc*/ 	.short	0x0100
        /*01ce*/ 	.byte	0x09
	.zero		1


	//   ....[17]....
        /*01d0*/ 	.word	0x000006c0
        /*01d4*/ 	.word	0x000000ff
        /*01d8*/ 	.word	0x00000088
        /*01dc*/ 	.short	0x0100
        /*01de*/ 	.byte	0x09
	.zero		1


	//   ....[18]....
        /*01e0*/ 	.word	0x000006d0
        /*01e4*/ 	.word	0x000000ff
        /*01e8*/ 	.word	0x00000090
        /*01ec*/ 	.short	0x0100
        /*01ee*/ 	.byte	0x09
	.zero		1


	//   ....[19]....
        /*01f0*/ 	.word	0x000006e0
        /*01f4*/ 	.word	0x000000ff
        /*01f8*/ 	.word	0x00000098
        /*01fc*/ 	.short	0x0100
        /*01fe*/ 	.byte	0x09
	.zero		1


	//   ....[20]....
        /*0200*/ 	.word	0x000015d0
        /*0204*/ 	.word	0x000000ff
        /*0208*/ 	.word	0xfffffff8
        /*020c*/ 	.short	0x010a
        /*020e*/ 	.byte	0x2b
	.zero		1


	//   ....[21]....
        /*0210*/ 	.word	0x000017a0
        /*0214*/ 	.word	0x00000003
        /*0218*/ 	.word	0x00000000
        /*021c*/ 	.short	0x010a
        /*021e*/ 	.byte	0x3f
	.zero		1


	//   ....[22]....
        /*0220*/ 	.word	0x000017e0
        /*0224*/ 	.word	0x00000003
        /*0228*/ 	.word	0x00000000
        /*022c*/ 	.short	0x010a
        /*022e*/ 	.byte	0x3f
	.zero		1


	//   ....[23]....
        /*0230*/ 	.word	0x00001970
        /*0234*/ 	.word	0x000000ff
        /*0238*/ 	.word	0x00000000
        /*023c*/ 	.short	0x010a
        /*023e*/ 	.byte	0x04
	.zero		1


	//   ....[24]....
        /*0240*/ 	.word	0x000019b0
        /*0244*/ 	.word	0x000000ff
        /*0248*/ 	.word	0x00000000
        /*024c*/ 	.short	0x010a
        /*024e*/ 	.byte	0x04
	.zero		1


	//   ....[25]....
        /*0250*/ 	.word	0x00001aa0
        /*0254*/ 	.word	0x000000ff
        /*0258*/ 	.word	0x00000000
        /*025c*/ 	.short	0x0101
        /*025e*/ 	.byte	0x04
	.zero		1


	//   ....[26]....
        /*0260*/ 	.word	0x00001ba0
        /*0264*/ 	.word	0x00000003
        /*0268*/ 	.word	0x00000000
        /*026c*/ 	.short	0x0101
        /*026e*/ 	.byte	0x2f
	.zero		1


	//   ....[27]....
        /*0270*/ 	.word	0x00001c90
        /*0274*/ 	.word	0x000000ff
        /*0278*/ 	.word	0x00000000
        /*027c*/ 	.short	0x0101
        /*027e*/ 	.byte	0x04
	.zero		1


	//   ....[28]....
        /*0280*/ 	.word	0x00001d00
        /*0284*/ 	.word	0x000000ff
        /*0288*/ 	.word	0x00000008
        /*028c*/ 	.short	0x010a
        /*028e*/ 	.byte	0x2b
	.zero		1


	//   ....[29]....
        /*0290*/ 	.word	0x00003b50
        /*0294*/ 	.word	0x00000000
        /*0298*/ 	.word	0x00000000
        /*029c*/ 	.short	0x0101
        /*029e*/ 	.byte	0x2f
	.zero		1


	//   ....[30]....
        /*02a0*/ 	.word	0x00004420
        /*02a4*/ 	.word	0x0000000b
        /*02a8*/ 	.word	0x00000038
        /*02ac*/ 	.short	0x010a
        /*02ae*/ 	.byte	0x3f
	.zero		1


	//   ....[31]....
        /*02b0*/ 	.word	0x000047f0
        /*02b4*/ 	.word	0x00000006
        /*02b8*/ 	.word	0x000000a8
        /*02bc*/ 	.short	0x0101
        /*02be*/ 	.byte	0x3f
	.zero		1


	//   ....[32]....
        /*02c0*/ 	.word	0x00004f00
        /*02c4*/ 	.word	0x00000007
        /*02c8*/ 	.word	0x00000000
        /*02cc*/ 	.short	0x010a
        /*02ce*/ 	.byte	0x3f
	.zero		1


	//   ....[33]....
        /*02d0*/ 	.word	0x00004f80
        /*02d4*/ 	.word	0x00000006
        /*02d8*/ 	.word	0x00000000
        /*02dc*/ 	.short	0x010a
        /*02de*/ 	.byte	0x3f
	.zero		1


	//   ....[34]....
        /*02e0*/ 	.word	0x00005010
        /*02e4*/ 	.word	0x00000007
        /*02e8*/ 	.word	0x00000000
        /*02ec*/ 	.short	0x010a
        /*02ee*/ 	.byte	0x3f
	.zero		1


	//   ....[35]....
        /*02f0*/ 	.word	0x000050a0
        /*02f4*/ 	.word	0x00000006
        /*02f8*/ 	.word	0x00000000
        /*02fc*/ 	.short	0x010a
        /*02fe*/ 	.byte	0x3f
	.zero		1


	//   ....[36]....
        /*0300*/ 	.word	0x00005130
        /*0304*/ 	.word	0x00000007
        /*0308*/ 	.word	0x00000000
        /*030c*/ 	.short	0x010a
        /*030e*/ 	.byte	0x3f
	.zero		1


	//   ....[37]....
        /*0310*/ 	.word	0x000051c0
        /*0314*/ 	.word	0x00000006
        /*0318*/ 	.word	0x00000000
        /*031c*/ 	.short	0x010a
        /*031e*/ 	.byte	0x3f
	.zero		1


	//   ....[38]....
        /*0320*/ 	.word	0x00005250
        /*0324*/ 	.word	0x00000005
        /*0328*/ 	.word	0x00000000
        /*032c*/ 	.short	0x010a
        /*032e*/ 	.byte	0x3f
	.zero		1


	//   ....[39]....
        /*0330*/ 	.word	0x000052c0
        /*0334*/ 	.word	0x00000003
        /*0338*/ 	.word	0xfffffff8
        /*033c*/ 	.short	0x010a
        /*033e*/ 	.byte	0x3f
	.zero		1


	//   ....[40]....
        /*0340*/ 	.word	0x00005310
        /*0344*/ 	.word	0x00000003
        /*0348*/ 	.word	0x00000000
        /*034c*/ 	.short	0x010a
        /*034e*/ 	.byte	0x3f
	.zero		1


	//   ....[41]....
        /*0350*/ 	.word	0x00005370
        /*0354*/ 	.word	0x00000004
        /*0358*/ 	.word	0x00000000
        /*035c*/ 	.short	0x010a
        /*035e*/ 	.byte	0x3f
	.zero		1


	//   ....[42]....
        /*0360*/ 	.word	0x000053d0
        /*0364*/ 	.word	0x00000003
        /*0368*/ 	.word	0x00000008
        /*036c*/ 	.short	0x010a
        /*036e*/ 	.byte	0x3f
	.zero		1


	//   ....[43]....
        /*0370*/ 	.word	0x000054a0
        /*0374*/ 	.word	0x0000000b
        /*0378*/ 	.word	0x00000038
        /*037c*/ 	.short	0x010a
        /*037e*/ 	.byte	0x3f
	.zero		1


	//   ....[44]....
        /*0380*/ 	.word	0x00005570
        /*0384*/ 	.word	0x00000007
        /*0388*/ 	.word	0x00000000
        /*038c*/ 	.short	0x010a
        /*038e*/ 	.byte	0x3f
	.zero		1


	//   ....[45]....
        /*0390*/ 	.word	0x000055c0
        /*0394*/ 	.word	0x00000006
        /*0398*/ 	.word	0x00000000
        /*039c*/ 	.short	0x010a
        /*039e*/ 	.byte	0x3f
	.zero		1


	//   ....[46]....
        /*03a0*/ 	.word	0x00005610
        /*03a4*/ 	.word	0x00000007
        /*03a8*/ 	.word	0x00000000
        /*03ac*/ 	.short	0x010a
        /*03ae*/ 	.byte	0x3f
	.zero		1


	//   ....[47]....
        /*03b0*/ 	.word	0x00005660
        /*03b4*/ 	.word	0x00000006
        /*03b8*/ 	.word	0x00000000
        /*03bc*/ 	.short	0x010a
        /*03be*/ 	.byte	0x3f
	.zero		1


	//   ....[48]....
        /*03c0*/ 	.word	0x000056b0
        /*03c4*/ 	.word	0x00000007
        /*03c8*/ 	.word	0x00000000
        /*03cc*/ 	.short	0x010a
        /*03ce*/ 	.byte	0x3f
	.zero		1


	//   ....[49]....
        /*03d0*/ 	.word	0x00005700
        /*03d4*/ 	.word	0x00000006
        /*03d8*/ 	.word	0x00000000
        /*03dc*/ 	.short	0x010a
        /*03de*/ 	.byte	0x3f
	.zero		1


	//----- nvinfo : EIATTR_NUM_MBARRIERS
	.align		4
.L_37:
        /*03e0*/ 	.byte	0x03, 0x38
        /*03e2*/ 	.short	0x0014


	//----- nvinfo : EIATTR_EXIT_INSTR_OFFSETS
	.align		4
        /*03e4*/ 	.byte	0x04, 0x1c
        /*03e6*/ 	.short	(.L_39 - .L_38)


	//   ....[0]....
.L_38:
        /*03e8*/ 	.word	0x00001200


	//   ....[1]....
        /*03ec*/ 	.word	0x00001260


	//   ....[2]....
        /*03f0*/ 	.word	0x00004150


	//   ....[3]....
        /*03f4*/ 	.word	0x00004180


	//   ....[4]....
        /*03f8*/ 	.word	0x000052a0


	//----- nvinfo : EIATTR_MAX_THREADS
	.align		4
.L_39:
        /*03fc*/ 	.byte	0x04, 0x05
        /*03fe*/ 	.short	(.L_41 - .L_40)
.L_40:
        /*0400*/ 	.word	0x00000180
        /*0404*/ 	.word	0x00000001
        /*0408*/ 	.word	0x00000001


	//----- nvinfo : EIATTR_CRS_STACK_SIZE
	.align		4
.L_41:
        /*040c*/ 	.byte	0x04, 0x1e
        /*040e*/ 	.short	(.L_43 - .L_42)
.L_42:
        /*0410*/ 	.word	0x00000000


	//----- nvinfo : EIATTR_CBANK_PARAM_SIZE
	.align		4
.L_43:
        /*0414*/ 	.byte	0x03, 0x19
        /*0416*/ 	.short	0x0470


	//----- nvinfo : EIATTR_PARAM_CBANK
	.align		4
        /*0418*/ 	.byte	0x04, 0x0a
        /*041a*/ 	.short	(.L_45 - .L_44)
	.align		4
.L_44:
        /*041c*/ 	.word	index@(.nv.constant0._ZN7cutlass13device_kernelINS_4gemm6kernel13GemmUniversalIN4cute5tupleIJiiiiEEENS1_10collective13CollectiveMmaINS1_34MainloopSm90TmaGmmaWarpSpecializedILi7ENS5_IJNS4_1CILi1EEESB_SB_EEENS1_32KernelTmaWarpSpecializedPingpongEEENS5_IJNSA_ILi64EEESF_NSA_ILi32EEEEEEaNS5_IJlSB_lEEEaSI_NS4_8TiledMMAINS4_8MMA_AtomIJNS4_4SM904GMMA26MMA_64x64x32_S32S8S8_SS_TNEEEENS4_6LayoutISC_NS5_IJNSA_ILi0EEESQ_SQ_EEEEENS5_IJNS4_10UnderscoreEST_ST_EEEEENS4_13SM90_TMA_LOADENS4_14ComposedLayoutINS4_7SwizzleILi1ELi4ELi3EEENS4_18smem_ptr_flag_bitsILi8EEENSP_INS5_IJNSA_ILi8EEESG_EEENS5_IJSG_SB_EEEEEEEvNS4_8identityESW_S16_vS17_EENS_8epilogue10collective6detail29Sm90TmaWarpSpecializedAdapterINS1A_15DefaultEpilogueIaSI_SI_NS19_6thread17LinearCombinationIaLi1EiiLNS1E_9ScaleType4KindE0ELNS_15FloatRoundStyleE2EaEENS1_15EpilogueDefaultEEEEEvvEEEEvNT_6ParamsE)
        /*0420*/ 	.short	0x0210
        /*0422*/ 	.short	0x0470


	//----- nvinfo : EIATTR_SW_WAR
	.align		4
.L_45:
        /*0424*/ 	.byte	0x04, 0x36
        /*0426*/ 	.short	(.L_47 - .L_46)
.L_46:
        /*0428*/ 	.word	0x00000008
.L_47:


//--------------------- .nv.callgraph             --------------------------
	.section	.nv.callgraph,"",@"SHT_CUDA_CALLGRAPH"
	.align	4
	.sectionentsize	8
	.align		4
        /*0000*/ 	.word	0x00000000
	.align		4
        /*0004*/ 	.word	0xffffffff
	.align		4
        /*0008*/ 	.word	index@(_ZN7cutlass13device_kernelINS_4gemm6kernel13GemmUniversalIN4cute5tupleIJiiiiEEENS1_10collective13CollectiveMmaINS1_34MainloopSm90TmaGmmaWarpSpecializedILi7ENS5_IJNS4_1CILi1EEESB_SB_EEENS1_32KernelTmaWarpSpecializedPingpongEEENS5_IJNSA_ILi64EEESF_NSA_ILi32EEEEEEaNS5_IJlSB_lEEEaSI_NS4_8TiledMMAINS4_8MMA_AtomIJNS4_4SM904GMMA26MMA_64x64x32_S32S8S8_SS_TNEEEENS4_6LayoutISC_NS5_IJNSA_ILi0EEESQ_SQ_EEEEENS5_IJNS4_10UnderscoreEST_ST_EEEEENS4_13SM90_TMA_LOADENS4_14ComposedLayoutINS4_7SwizzleILi1ELi4ELi3EEENS4_18smem_ptr_flag_bitsILi8EEENSP_INS5_IJNSA_ILi8EEESG_EEENS5_IJSG_SB_EEEEEEEvNS4_8identityESW_S16_vS17_EENS_8epilogue10collective6detail29Sm90TmaWarpSpecializedAdapterINS1A_15DefaultEpilogueIaSI_SI_NS19_6thread17LinearCombinationIaLi1EiiLNS1E_9ScaleType4KindE0ELNS_15FloatRoundStyleE2EaEENS1_15EpilogueDefaultEEEEEvvEEEEvNT_6ParamsE)
	.align		4
        /*000c*/ 	.word	index@(__assertfail)
	.align		4
        /*0010*/ 	.word	0x00000000
	.align		4
        /*0014*/ 	.word	0xfffffffe
	.align		4
        /*0018*/ 	.word	0x00000000
	.align		4
        /*001c*/ 	.word	0xfffffffd
	.align		4
        /*0020*/ 	.word	0x00000000
	.align		4
        /*0024*/ 	.word	0xfffffffc


//--------------------- .nv.constant4             --------------------------
	.section	.nv.constant4,"a",@progbits
	.align	8
	.align		8
.nv.constant4:
        /*0000*/ 	.dword	__assertfail
	.align		8
        /*0008*/ 	.dword	__unnamed_1
	.align		8
        /*0010*/ 	.dword	_ZN40_INTERNAL_bbc85526_4_k_cu_da26d6f6_308104cuda3std3__45__cpo5beginE
	.align		8
        /*0018*/ 	.dword	_ZN40_INTERNAL_bbc85526_4_k_cu_da26d6f6_308104cuda3std3__45__cpo3endE
	.align		8
        /*0020*/ 	.dword	_ZN40_INTERNAL_bbc85526_4_k_cu_da26d6f6_308104cuda3std3__45__cpo6cbeginE
	.align		8
        /*0028*/ 	.dword	_ZN40_INTERNAL_bbc85526_4_k_cu_da26d6f6_308104cuda3std3__45__cpo4cendE
	.align		8
        /*0030*/ 	.dword	_ZN40_INTERNAL_bbc85526_4_k_cu_da26d6f6_308104cuda3std3__442_GLOBAL__N__bbc85526_4_k_cu_da26d6f6_308106ignoreE
	.align		8
        /*0038*/ 	.dword	_ZN40_INTERNAL_bbc85526_4_k_cu_da26d6f6_308104cuda3std3__419piecewise_constructE
	.align		8
        /*0040*/ 	.dword	_ZN40_INTERNAL_bbc85526_4_k_cu_da26d6f6_308104cuda3std3__48in_placeE
	.align		8
        /*0048*/ 	.dword	_ZN40_INTERNAL_bbc85526_4_k_cu_da26d6f6_308104cuda3std6ranges3__45__cpo4swapE
	.align		8
        /*0050*/ 	.dword	_ZN40_INTERNAL_bbc85526_4_k_cu_da26d6f6_308104cuda3std6ranges3__45__cpo9iter_moveE
	.align		8
        /*0058*/ 	.dword	_ZN40_INTERNAL_bbc85526_4_k_cu_da26d6f6_308104cute7productE
	.align		8
        /*0060*/ 	.dword	_ZN40_INTERNAL_bbc85526_4_k_cu_da26d6f6_308104cute1_E
	.align		8
        /*0068*/ 	.dword	$str$22
	.align		8
        /*0070*/ 	.dword	$str$23


//--------------------- .text._ZN7cutlass13device_kernelINS_4gemm6kernel13GemmUniversalIN4cute5tupleIJiiiiEEENS1_10collective13CollectiveMmaINS1_34MainloopSm90TmaGmmaWarpSpecializedILi7ENS5_IJNS4_1CILi1EEESB_SB_EEENS1_32KernelTmaWarpSpecializedPingpongEEENS5_IJNSA_ILi64EEESF_NSA_ILi32EEEEEEaNS5_IJlSB_lEEEaSI_NS4_8TiledMMAINS4_8MMA_AtomIJNS4_4SM904GMMA26MMA_64x64x32_S32S8S8_SS_TNEEEENS4_6LayoutISC_NS5_IJNSA_ILi0EEESQ_SQ_EEEEENS5_IJNS4_10UnderscoreEST_ST_EEEEENS4_13SM90_TMA_LOADENS4_14ComposedLayoutINS4_7SwizzleILi1ELi4ELi3EEENS4_18smem_ptr_flag_bitsILi8EEENSP_INS5_IJNSA_ILi8EEESG_EEENS5_IJSG_SB_EEEEEEEvNS4_8identityESW_S16_vS17_EENS_8epilogue10collective6detail29Sm90TmaWarpSpecializedAdapterINS1A_15DefaultEpilogueIaSI_SI_NS19_6thread17LinearCombinationIaLi1EiiLNS1E_9ScaleType4KindE0ELNS_15FloatRoundStyleE2EaEENS1_15EpilogueDefaultEEEEEvvEEEEvNT_6ParamsE --------------------------
	.section	.text._ZN7cutlass13device_kernelINS_4gemm6kernel13GemmUniversalIN4cute5tupleIJiiiiEEENS1_10collective13CollectiveMmaINS1_34MainloopSm90TmaGmmaWarpSpecializedILi7ENS5_IJNS4_1CILi1EEESB_SB_EEENS1_32KernelTmaWarpSpecializedPingpongEEENS5_IJNSA_ILi64EEESF_NSA_ILi32EEEEEEaNS5_IJlSB_lEEEaSI_NS4_8TiledMMAINS4_8MMA_AtomIJNS4_4SM904GMMA26MMA_64x64x32_S32S8S8_SS_TNEEEENS4_6LayoutISC_NS5_IJNSA_ILi0EEESQ_SQ_EEEEENS5_IJNS4_10UnderscoreEST_ST_EEEEENS4_13SM90_TMA_LOADENS4_14ComposedLayoutINS4_7SwizzleILi1ELi4ELi3EEENS4_18smem_ptr_flag_bitsILi8EEENSP_INS5_IJNSA_ILi8EEESG_EEENS5_IJSG_SB_EEEEEEEvNS4_8identityESW_S16_vS17_EENS_8epilogue10collective6detail29Sm90TmaWarpSpecializedAdapterINS1A_15DefaultEpilogueIaSI_SI_NS19_6thread17LinearCombinationIaLi1EiiLNS1E_9ScaleType4KindE0ELNS_15FloatRoundStyleE2EaEENS1_15EpilogueDefaultEEEEEvvEEEEvNT_6ParamsE,"ax",@progbits
	.align	128
.text._ZN7cutlass13device_kernelINS_4gemm6kernel13GemmUniversalIN4cute5tupleIJiiiiEEENS1_10collective13CollectiveMmaINS1_34MainloopSm90TmaGmmaWarpSpecializedILi7ENS5_IJNS4_1CILi1EEESB_SB_EEENS1_32KernelTmaWarpSpecializedPingpongEEENS5_IJNSA_ILi64EEESF_NSA_ILi32EEEEEEaNS5_IJlSB_lEEEaSI_NS4_8TiledMMAINS4_8MMA_AtomIJNS4_4SM904GMMA26MMA_64x64x32_S32S8S8_SS_TNEEEENS4_6LayoutISC_NS5_IJNSA_ILi0EEESQ_SQ_EEEEENS5_IJNS4_10UnderscoreEST_ST_EEEEENS4_13SM90_TMA_LOADENS4_14ComposedLayoutINS4_7SwizzleILi1ELi4ELi3EEENS4_18smem_ptr_flag_bitsILi8EEENSP_INS5_IJNSA_ILi8EEESG_EEENS5_IJSG_SB_EEEEEEEvNS4_8identityESW_S16_vS17_EENS_8epilogue10collective6detail29Sm90TmaWarpSpecializedAdapterINS1A_15DefaultEpilogueIaSI_SI_NS19_6thread17LinearCombinationIaLi1EiiLNS1E_9ScaleType4KindE0ELNS_15FloatRoundStyleE2EaEENS1_15EpilogueDefaultEEEEEvvEEEEvNT_6ParamsE:
        .type           _ZN7cutlass13device_kernelINS_4gemm6kernel13GemmUniversalIN4cute5tupleIJiiiiEEENS1_10collective13CollectiveMmaINS1_34MainloopSm90TmaGmmaWarpSpecializedILi7ENS5_IJNS4_1CILi1EEESB_SB_EEENS1_32KernelTmaWarpSpecializedPingpongEEENS5_IJNSA_ILi64EEESF_NSA_ILi32EEEEEEaNS5_IJlSB_lEEEaSI_NS4_8TiledMMAINS4_8MMA_AtomIJNS4_4SM904GMMA26MMA_64x64x32_S32S8S8_SS_TNEEEENS4_6LayoutISC_NS5_IJNSA_ILi0EEESQ_SQ_EEEEENS5_IJNS4_10UnderscoreEST_ST_EEEEENS4_13SM90_TMA_LOADENS4_14ComposedLayoutINS4_7SwizzleILi1ELi4ELi3EEENS4_18smem_ptr_flag_bitsILi8EEENSP_INS5_IJNSA_ILi8EEESG_EEENS5_IJSG_SB_EEEEEEEvNS4_8identityESW_S16_vS17_EENS_8epilogue10collective6detail29Sm90TmaWarpSpecializedAdapterINS1A_15DefaultEpilogueIaSI_SI_NS19_6thread17LinearCombinationIaLi1EiiLNS1E_9ScaleType4KindE0ELNS_15FloatRoundStyleE2EaEENS1_15EpilogueDefaultEEEEEvvEEEEvNT_6ParamsE,@function
        .size           _ZN7cutlass13device_kernelINS_4gemm6kernel13GemmUniversalIN4cute5tupleIJiiiiEEENS1_10collective13CollectiveMmaINS1_34MainloopSm90TmaGmmaWarpSpecializedILi7ENS5_IJNS4_1CILi1EEESB_SB_EEENS1_32KernelTmaWarpSpecializedPingpongEEENS5_IJNSA_ILi64EEESF_NSA_ILi32EEEEEEaNS5_IJlSB_lEEEaSI_NS4_8TiledMMAINS4_8MMA_AtomIJNS4_4SM904GMMA26MMA_64x64x32_S32S8S8_SS_TNEEEENS4_6LayoutISC_NS5_IJNSA_ILi0EEESQ_SQ_EEEEENS5_IJNS4_10UnderscoreEST_ST_EEEEENS4_13SM90_TMA_LOADENS4_14ComposedLayoutINS4_7SwizzleILi1ELi4ELi3EEENS4_18smem_ptr_flag_bitsILi8EEENSP_INS5_IJNSA_ILi8EEESG_EEENS5_IJSG_SB_EEEEEEEvNS4_8identityESW_S16_vS17_EENS_8epilogue10collective6detail29Sm90TmaWarpSpecializedAdapterINS1A_15DefaultEpilogueIaSI_SI_NS19_6thread17LinearCombinationIaLi1EiiLNS1E_9ScaleType4KindE0ELNS_15FloatRoundStyleE2EaEENS1_15EpilogueDefaultEEEEEvvEEEEvNT_6ParamsE,(.L_x_143 - _ZN7cutlass13device_kernelINS_4gemm6kernel13GemmUniversalIN4cute5tupleIJiiiiEEENS1_10collective13CollectiveMmaINS1_34MainloopSm90TmaGmmaWarpSpecializedILi7ENS5_IJNS4_1CILi1EEESB_SB_EEENS1_32KernelTmaWarpSpecializedPingpongEEENS5_IJNSA_ILi64EEESF_NSA_ILi32EEEEEEaNS5_IJlSB_lEEEaSI_NS4_8TiledMMAINS4_8MMA_AtomIJNS4_4SM904GMMA26MMA_64x64x32_S32S8S8_SS_TNEEEENS4_6LayoutISC_NS5_IJNSA_ILi0EEESQ_SQ_EEEEENS5_IJNS4_10UnderscoreEST_ST_EEEEENS4_13SM90_TMA_LOADENS4_14ComposedLayoutINS4_7SwizzleILi1ELi4ELi3EEENS4_18smem_ptr_flag_bitsILi8EEENSP_INS5_IJNSA_ILi8EEESG_EEENS5_IJSG_SB_EEEEEEEvNS4_8identityESW_S16_vS17_EENS_8epilogue10collective6detail29Sm90TmaWarpSpecializedAdapterINS1A_15DefaultEpilogueIaSI_SI_NS19_6thread17LinearCombinationIaLi1EiiLNS1E_9ScaleType4KindE0ELNS_15FloatRoundStyleE2EaEENS1_15EpilogueDefaultEEEEEvvEEEEvNT_6ParamsE)
        .other          _ZN7cutlass13device_kernelINS_4gemm6kernel13GemmUniversalIN4cute5tupleIJiiiiEEENS1_10collective13CollectiveMmaINS1_34MainloopSm90TmaGmmaWarpSpecializedILi7ENS5_IJNS4_1CILi1EEESB_SB_EEENS1_32KernelTmaWarpSpecializedPingpongEEENS5_IJNSA_ILi64EEESF_NSA_ILi32EEEEEEaNS5_IJlSB_lEEEaSI_NS4_8TiledMMAINS4_8MMA_AtomIJNS4_4SM904GMMA26MMA_64x64x32_S32S8S8_SS_TNEEEENS4_6LayoutISC_NS5_IJNSA_ILi0EEESQ_SQ_EEEEENS5_IJNS4_10UnderscoreEST_ST_EEEEENS4_13SM90_TMA_LOADENS4_14ComposedLayoutINS4_7SwizzleILi1ELi4ELi3EEENS4_18smem_ptr_flag_bitsILi8EEENSP_INS5_IJNSA_ILi8EEESG_EEENS5_IJSG_SB_EEEEEEEvNS4_8identityESW_S16_vS17_EENS_8epilogue10collective6detail29Sm90TmaWarpSpecializedAdapterINS1A_15DefaultEpilogueIaSI_SI_NS19_6thread17LinearCombinationIaLi1EiiLNS1E_9ScaleType4KindE0ELNS_15FloatRoundStyleE2EaEENS1_15EpilogueDefaultEEEEEvvEEEEvNT_6ParamsE,@"STO_CUDA_ENTRY STV_DEFAULT"
_ZN7cutlass13device_kernelINS_4gemm6kernel13GemmUniversalIN4cute5tupleIJiiiiEEENS1_10collective13CollectiveMmaINS1_34MainloopSm90TmaGmmaWarpSpecializedILi7ENS5_IJNS4_1CILi1EEESB_SB_EEENS1_32KernelTmaWarpSpecializedPingpongEEENS5_IJNSA_ILi64EEESF_NSA_ILi32EEEEEEaNS5_IJlSB_lEEEaSI_NS4_8TiledMMAINS4_8MMA_AtomIJNS4_4SM904GMMA26MMA_64x64x32_S32S8S8_SS_TNEEEENS4_6LayoutISC_NS5_IJNSA_ILi0EEESQ_SQ_EEEEENS5_IJNS4_10UnderscoreEST_ST_EEEEENS4_13SM90_TMA_LOADENS4_14ComposedLayoutINS4_7SwizzleILi1ELi4ELi3EEENS4_18smem_ptr_flag_bitsILi8EEENSP_INS5_IJNSA_ILi8EEESG_EEENS5_IJSG_SB_EEEEEEEvNS4_8identityESW_S16_vS17_EENS_8epilogue10collective6detail29Sm90TmaWarpSpecializedAdapterINS1A_15DefaultEpilogueIaSI_SI_NS19_6thread17LinearCombinationIaLi1EiiLNS1E_9ScaleType4KindE0ELNS_15FloatRoundStyleE2EaEENS1_15EpilogueDefaultEEEEEvvEEEEvNT_6ParamsE:
[----:B------:R-:W0:Y:S02]  /*0000*/  LDC R1, c[0x0][0x28] ;  /* 0x00000a00ff017b82 */ /* 0x000e240000000800 */
[----:B0-----:R-:W-:Y:S01]  /*0010*/  VIADD R1, R1, 0xfffffff8 ;  /* 0xfffffff801017836 */ /* 0x001fe20000000000 */
[----:B------:R-:W0:Y:S01]  /*0020*/  S2R R5, SR_TID.X ;  /* 0x0000000000057919 */ /* 0x000e220000002100 */
[----:B------:R-:W-:Y:S01]  /*0030*/  ELECT P0, URZ, PT ;  /* 0x00000000003f782f */ /* 0x000fe20003800000 */
[----:B------:R-:W-:Y:S01]  /*0040*/  BSSY B0, `(.L_x_0) ;  /* 0x000000f000007945 */ /* 0x000fe20003800000 */
[--C-:B0-----:R-:W-:Y:S02]  /*0050*/  SHF.R.U32.HI R0, RZ, 0x5, R5.reuse ;  /* 0x00000005ff007819 */ /* 0x101fe40000011605 */
[----:B------:R-:W-:-:S03]  /*0060*/  SHF.R.U32.HI R4, RZ, 0x7, R5 ;  /* 0x00000007ff047819 */ /* 0x000fc60000011605 */
[----:B------:R-:W0:Y:S04]  /*0070*/  SHFL.IDX PT, R2, R0, RZ, 0x1f ;  /* 0x00001fff00027589 */ /* 0x000e2800000e0000 */
[----:B------:R1:W2:Y:S01]  /*0080*/  SHFL.IDX PT, R7, R4, RZ, 0x1f ;  /* 0x00001fff04077589 */ /* 0x0002a200000e0000 */
[----:B0-----:R-:W-:-:S13]  /*0090*/  ISETP.NE.OR P0, PT, R2, RZ, !P0 ;  /* 0x000000ff0200720c */ /* 0x001fda0004705670 */
[----:B-12---:R-:W-:Y:S05]  /*00a0*/  @P0 BRA `(.L_x_1) ;  /* 0x0000000000200947 */ /* 0x006fea0003800000 */
[----:B------:R-:W-:Y:S02]  /*00b0*/  ULDC.64 UR4, c[0x0][0x198] ;  /* 0x0000660000047ab9 */ /* 0x000fe40000000a00 */
[----:B------:R-:W-:Y:S02]  /*00c0*/  UIADD3 UR6, UP0, UR4, 0xf0, URZ ;  /* 0x000000f004067890 */ /* 0x000fe4000ff1e03f */
[----:B------:R-:W-:Y:S02]  /*00d0*/  UIADD3 UR4, UP1, UR4, 0x1f0, URZ ;  /* 0x000001f004047890 */ /* 0x000fe4000ff3e03f */
[----:B------:R-:W-:Y:S02]  /*00e0*/  UIADD3.X UR7, URZ, UR5, URZ, UP0, !UPT ;  /* 0x000000053f077290 */ /* 0x000fe400087fe43f */
[----:B------:R-:W-:-:S07]  /*00f0*/  UIADD3.X UR5, URZ, UR5, URZ, UP1, !UPT ;  /* 0x000000053f057290 */ /* 0x000fce0008ffe43f */
[----:B------:R0:W-:Y:S02]  /*0100*/  UTMACCTL.PF [UR6] ;  /* 0x00000000060079b9 */ /* 0x0001e40008040000 */
[----:B------:R0:W-:Y:S02]  /*0110*/  UTMACCTL.PF [UR4] ;  /* 0x00000000040079b9 */ /* 0x0001e40008040000 */
[----:B0-----:R-:W-:Y:S01]  /*0120*/  NOP ;  /* 0x0000000000007918 */ /* 0x001fe20000000000 */
.L_x_1:
[----:B------:R-:W-:Y:S05]  /*0130*/  BSYNC B0 ;  /* 0x0000000000007941 */ /* 0x000fea0003800000 */
.L_x_0:
[----:B------:R-:W0:Y:S02]  /*0140*/  SHFL.IDX PT, R3, R0, RZ, 0x1f ;  /* 0x00001fff00037589 */ /* 0x000e2400000e0000 */
[----:B0-----:R-:W-:-:S13]  /*0150*/  ISETP.NE.AND P0, PT, R3, RZ, PT ;  /* 0x000000ff0300720c */ /* 0x001fda0003f05270 */
[----:B------:R-:W-:Y:S05]  /*0160*/  @P0 BRA `(.L_x_2) ;  /* 0x0000000000700947 */ /* 0x000fea0003800000 */
[----:B------:R-:W0:Y:S01]  /*0170*/  S2UR UR8, SR_CgaCtaId ;  /* 0x00000000000879c3 */ /* 0x000e220000008800 */
[----:B------:R-:W-:Y:S01]  /*0180*/  UMOV UR4, 0x400 ;  /* 0x0000040000047882 */ /* 0x000fe20000000000 */
[----:B------:R-:W-:Y:S01]  /*0190*/  UMOV UR5, 0x1 ;  /* 0x0000000100057882 */ /* 0x000fe20000000000 */
[----:B------:R-:W-:Y:S01]  /*01a0*/  UMOV UR6, 0x80 ;  /* 0x0000008000067882 */ /* 0x000fe20000000000 */
[----:B------:R-:W-:Y:S01]  /*01b0*/  ELECT P0, URZ, PT ;  /* 0x00000000003f782f */ /* 0x000fe20003800000 */
[----:B------:R-:W-:-:S04]  /*01c0*/  UIADD3 UR6, -UR6, 0x100000, URZ ;  /* 0x0010000006067890 */ /* 0x000fc8000fffe13f */
[----:B------:R-:W-:Y:S02]  /*01d0*/  USHF.L.U32 UR7, UR6, 0xb, URZ ;  /* 0x0000000b06077899 */ /* 0x000fe4000800063f */
[----:B------:R-:W-:Y:S02]  /*01e0*/  USHF.L.U32 UR6, UR6, 0x1, URZ ;  /* 0x0000000106067899 */ /* 0x000fe4000800063f */
[----:B0-----:R-:W-:Y:S02]  /*01f0*/  ULEA UR8, UR8, UR4, 0x18 ;  /* 0x0000000408087291 */ /* 0x001fe4000f8ec03f */
[----:B------:R-:W-:-:S04]  /*0200*/  UIADD3 UR4, -UR5, 0x100000, URZ ;  /* 0x0010000005047890 */ /* 0x000fc8000fffe13f */
[----:B------:R-:W-:Y:S02]  /*0210*/  USHF.L.U32 UR5, UR4, 0xb, URZ ;  /* 0x0000000b04057899 */ /* 0x000fe4000800063f */
[----:B------:R-:W-:Y:S01]  /*0220*/  USHF.L.U32 UR4, UR4, 0x1, URZ ;  /* 0x0000000104047899 */ /* 0x000fe2000800063f */
[----:B------:R-:W0:Y:S11]  /*0230*/  FENCE.VIEW.ASYNC.S ;  /* 0x00000000000073c6 */ /* 0x000e360000000000 */
[----:B0-----:R0:W1:Y:S01]  /*0240*/  SYNCS.EXCH.64 URZ, [UR8], UR4 ;  /* 0x00000004083f75b2 */ /* 0x0010620008000100 */
[----:B------:R0:W2:Y:S01]  /*0250*/  SYNCS.EXCH.64 URZ, [UR8+0x38], UR6 ;  /* 0x00003806083f75b2 */ /* 0x0000a20008000100 */
[----:B------:R0:W3:Y:S01]  /*0260*/  SYNCS.EXCH.64 URZ, [UR8+0x8], UR4 ;  /* 0x00000804083f75b2 */ /* 0x0000e20008000100 */
[----:B------:R0:W4:Y:S01]  /*0270*/  SYNCS.EXCH.64 URZ, [UR8+0x40], UR6 ;  /* 0x00004006083f75b2 */ /* 0x0001220008000100 */
[----:B------:R0:W0:Y:S01]  /*0280*/  SYNCS.EXCH.64 URZ, [UR8+0x10], UR4 ;  /* 0x00001004083f75b2 */ /* 0x0000220008000100 */
        /* <DEDUP_REMOVED lines=9> */
[----:B------:R-:W-:Y:S01]  /*0320*/  NOP ;  /* 0x0000000000007918 */ /* 0x000fe20000000000 */
.L_x_2:
[----:B------:R-:W5:Y:S01]  /*0330*/  SHFL.IDX PT, R6, R0, RZ, 0x1f ;  /* 0x00001fff00067589 */ /* 0x000f6200000e0000 */
[----:B------:R-:W-:Y:S01]  /*0340*/  ELECT P0, URZ, PT ;  /* 0x00000000003f782f */ /* 0x000fe20003800000 */
[----:B------:R-:W-:Y:S01]  /*0350*/  NOP ;  /* 0x0000000000007918 */ /* 0x000fe20000000000 */
[----:B------:R-:W-:Y:S01]  /*0360*/  ELECT P1, URZ, PT ;  /* 0x00000000003f782f */ /* 0x000fe20003820000 */
[----:B------:R1:W2:Y:S01]  /*0370*/  SHFL.IDX PT, R3, R0, RZ, 0x1f ;  /* 0x00001fff00037589 */ /* 0x0002a200000e0000 */
[----:B0-----:R-:W-:Y:S01]  /*0380*/  UMOV UR4, 0x20 ;  /* 0x0000002000047882 */ /* 0x001fe20000000000 */
[----:B------:R-:W-:Y:S01]  /*0390*/  UMOV UR11, 0x80 ;  /* 0x00000080000b7882 */ /* 0x000fe20000000000 */
[----:B------:R-:W-:Y:S01]  /*03a0*/  NOP ;  /* 0x0000000000007918 */ /* 0x000fe20000000000 */
[----:B------:R-:W0:Y:S01]  /*03b0*/  SHFL.IDX PT, R4, R4, RZ, 0x1f ;  /* 0x00001fff04047589 */ /* 0x000e2200000e0000 */
[C---:B------:R-:W-:Y:S01]  /*03c0*/  VIADD R31, R7.reuse, 0xffffffff ;  /* 0xffffffff071f7836 */ /* 0x040fe20000000000 */
[----:B------:R-:W-:Y:S01]  /*03d0*/  ULDC.64 UR36, c[0x0][0x208] ;  /* 0x0000820000247ab9 */ /* 0x000fe20000000a00 */
[----:B------:R-:W-:-:S02]  /*03e0*/  ISETP.NE.AND P2, PT, R7, RZ, PT ;  /* 0x000000ff0700720c */ /* 0x000fc40003f45270 */
[----:B-1----:R-:W-:Y:S02]  /*03f0*/  SHF.R.S32.HI R0, RZ, 0x1f, R5 ;  /* 0x0000001fff007819 */ /* 0x002fe40000011405 */
[----:B------:R-:W-:Y:S02]  /*0400*/  ISETP.GE.U32.AND P3, PT, R31, 0x2, PT ;  /* 0x000000021f00780c */ /* 0x000fe40003f66070 */
[----:B------:R-:W-:-:S04]  /*0410*/  LEA.HI R0, R0, R5, RZ, 0x7 ;  /* 0x0000000500007211 */ /* 0x000fc800078f38ff */
[----:B------:R-:W-:Y:S02]  /*0420*/  LOP3.LUT R0, R0, 0xffffff80, RZ, 0xc0, !PT ;  /* 0xffffff8000007812 */ /* 0x000fe400078ec0ff */
[----:B-----5:R-:W-:Y:S02]  /*0430*/  ISETP.NE.OR P0, PT, R6, RZ, !P0 ;  /* 0x000000ff0600720c */ /* 0x020fe40004705670 */
[----:B--2---:R-:W-:Y:S02]  /*0440*/  ISETP.NE.OR P1, PT, R3, RZ, !P1 ;  /* 0x000000ff0300720c */ /* 0x004fe40004f25670 */
[----:B------:R-:W-:Y:S02]  /*0450*/  SHF.R.S32.HI R3, RZ, 0x1f, R2 ;  /* 0x0000001fff037819 */ /* 0x000fe40000011402 */
[----:B0-----:R-:W-:Y:S01]  /*0460*/  R2UR UR43, R4 ;  /* 0x00000000042b72ca */ /* 0x001fe200000e0000 */
[----:B------:R-:W-:Y:S01]  /*0470*/  IMAD.IADD R4, R5, 0x1, -R0 ;  /* 0x0000000105047824 */ /* 0x000fe200078e0a00 */
[----:B------:R-:W-:-:S05]  /*0480*/  LEA.HI R3, R3, R2, RZ, 0x2 ;  /* 0x0000000203037211 */ /* 0x000fca00078f10ff */
[----:B------:R-:W-:Y:S01]  /*0490*/  VOTEU.ALL UP0, P0 ;  /* 0x00000000003f7886 */ /* 0x000fe20000000000 */
[----:B------:R-:W-:Y:S01]  /*04a0*/  LOP3.LUT R3, R3, 0xfffffffc, RZ, 0xc0, !PT ;  /* 0xfffffffc03037812 */ /* 0x000fe200078ec0ff */
[----:B------:R-:W-:-:S03]  /*04b0*/  VOTEU.ALL UP1, P1 ;  /* 0x00000000003f7886 */ /* 0x000fc60000820000 */
[----:B------:R-:W0:Y:S01]  /*04c0*/  @!UP0 S2UR UR7, SR_CgaCtaId ;  /* 0x00000000000789c3 */ /* 0x000e220000008800 */
[----:B------:R-:W-:Y:S01]  /*04d0*/  @!UP0 UMOV UR6, 0x400 ;  /* 0x0000040000068882 */ /* 0x000fe20000000000 */
[----:B------:R-:W-:-:S04]  /*04e0*/  @!UP0 UIADD3 UR4, -UR4, 0x100000, URZ ;  /* 0x0010000004048890 */ /* 0x000fc8000fffe13f */
[----:B------:R-:W-:Y:S02]  /*04f0*/  @!UP0 USHF.L.U32 UR5, UR4, 0xb, URZ ;  /* 0x0000000b04058899 */ /* 0x000fe4000800063f */
[----:B------:R-:W-:Y:S01]  /*0500*/  @!UP0 USHF.L.U32 UR4, UR4, 0x1, URZ ;  /* 0x0000000104048899 */ /* 0x000fe2000800063f */
[----:B------:R-:W-:Y:S01]  /*0510*/  IMAD.IADD R14, R2, 0x1, -R3 ;  /* 0x00000001020e7824 */ /* 0x000fe200078e0a03 */
[----:B------:R-:W-:Y:S01]  /*0520*/  @!UP1 UMOV UR9, 0x400 ;  /* 0x0000040000099882 */ /* 0x000fe20000000000 */
[----:B------:R-:W-:Y:S01]  /*0530*/  VOTEU.ALL UP2, P1 ;  /* 0x00000000003f7886 */ /* 0x000fe20000840000 */
[----:B------:R-:W-:Y:S01]  /*0540*/  VOTEU.ALL UP3, P1 ;  /* 0x00000000003f7886 */ /* 0x000fe20000860000 */
[----:B------:R-:W-:Y:S01]  /*0550*/  VOTEU.ALL UP4, P1 ;  /* 0x00000000003f7886 */ /* 0x000fe20000880000 */
[----:B------:R-:W1:Y:S01]  /*0560*/  @!UP1 S2UR UR10, SR_CgaCtaId ;  /* 0x00000000000a99c3 */ /* 0x000e620000008800 */
[----:B------:R-:W-:Y:S01]  /*0570*/  VOTEU.ALL UP5, P1 ;  /* 0x00000000003f7886 */ /* 0x000fe200008a0000 */
[----:B0-----:R-:W-:-:S02]  /*0580*/  @!UP0 ULEA UR8, UR7, UR6, 0x18 ;  /* 0x0000000607088291 */ /* 0x001fc4000f8ec03f */
[----:B------:R-:W-:-:S04]  /*0590*/  @!UP1 UIADD3 UR6, -UR11, 0x100000, URZ ;  /* 0x001000000b069890 */ /* 0x000fc8000fffe13f */
[----:B------:R-:W-:Y:S02]  /*05a0*/  @!UP1 USHF.L.U32 UR7, UR6, 0xb, URZ ;  /* 0x0000000b06079899 */ /* 0x000fe4000800063f */
[----:B------:R-:W-:Y:S01]  /*05b0*/  @!UP1 USHF.L.U32 UR6, UR6, 0x1, URZ ;  /* 0x0000000106069899 */ /* 0x000fe2000800063f */
[----:B------:R-:W-:Y:S01]  /*05c0*/  VOTEU.ALL UP0, P0 ;  /* 0x00000000003f7886 */ /* 0x000fe20000000000 */
[----:B-1----:R-:W-:Y:S01]  /*05d0*/  @!UP1 ULEA UR9, UR10, UR9, 0x18 ;  /* 0x000000090a099291 */ /* 0x002fe2000f8ec03f */
[----:B------:R-:W-:Y:S02]  /*05e0*/  VOTEU.ALL UP1, P0 ;  /* 0x00000000003f7886 */ /* 0x000fe40000020000 */
[----:B------:R-:W-:Y:S01]  /*05f0*/  ULDC.64 UR10, c[0x0][0x598] ;  /* 0x00016600000a7ab9 */ /* 0x000fe20000000a00 */
[----:B------:R-:W-:Y:S01]  /*0600*/  ISETP.NE.AND P0, PT, R14, 0x3, PT ;  /* 0x000000030e00780c */ /* 0x000fe20003f05270 */
[----:B------:R-:W0:Y:S02]  /*0610*/  FENCE.VIEW.ASYNC.S ;  /* 0x00000000000073c6 */ /* 0x000e240000000000 */
[----:B0-----:R0:W3:Y:S01]  /*0620*/  @!UP0 SYNCS.EXCH.64 URZ, [UR8+0xa0], UR4 ;  /* 0x0000a004083f85b2 */ /* 0x0010e20008000100 */
[----:B------:R-:W-:-:S02]  /*0630*/  ISETP.NE.U32.AND P1, PT, RZ, UR10, PT ;  /* 0x0000000aff007c0c */ /* 0x000fc4000bf25070 */
[----:B------:R-:W-:Y:S02]  /*0640*/  ISETP.EQ.OR P0, PT, R14, RZ, !P0 ;  /* 0x000000ff0e00720c */ /* 0x000fe40004702670 */
[----:B------:R-:W-:Y:S02]  /*0650*/  ISETP.NE.AND.EX P1, PT, RZ, UR11, PT, P1 ;  /* 0x0000000bff007c0c */ /* 0x000fe4000bf25310 */
[----:B------:R-:W-:-:S04]  /*0660*/  ISETP.EQ.AND P0, PT, R7, RZ, P0 ;  /* 0x000000ff0700720c */ /* 0x000fc80000702270 */
[----:B------:R-:W-:-:S04]  /*0670*/  SEL R23, RZ, 0x1, !P0 ;  /* 0x00000001ff177807 */ /* 0x000fc80004000000 */
[----:B------:R-:W-:Y:S01]  /*0680*/  SEL R23, R23, 0x2, P3 ;  /* 0x0000000217177807 */ /* 0x000fe20001800000 */
[----:B------:R0:W3:Y:S01]  /*0690*/  @!UP1 SYNCS.EXCH.64 URZ, [UR8+0xa8], UR4 ;  /* 0x0000a804083f95b2 */ /* 0x0000e20008000100 */
[----:B------:R-:W-:Y:S01]  /*06a0*/  NOP ;  /* 0x0000000000007918 */ /* 0x000fe20000000000 */
[----:B------:R0:W3:Y:S01]  /*06b0*/  @!UP2 SYNCS.EXCH.64 URZ, [UR9+0x80], UR6 ;  /* 0x00008006093fa5b2 */ /* 0x0000e20008000100 */
[----:B------:R0:W3:Y:S01]  /*06c0*/  @!UP3 SYNCS.EXCH.64 URZ, [UR9+0x88], UR6 ;  /* 0x00008806093fb5b2 */ /* 0x0000e20008000100 */
[----:B------:R0:W3:Y:S01]  /*06d0*/  @!UP4 SYNCS.EXCH.64 URZ, [UR9+0x90], UR6 ;  /* 0x00009006093fc5b2 */ /* 0x0000e20008000100 */
[----:B------:R0:W3:Y:S01]  /*06e0*/  @!UP5 SYNCS.EXCH.64 URZ, [UR9+0x98], UR6 ;  /* 0x00009806093fd5b2 */ /* 0x0000e20008000100 */
[----:B------:R-:W-:Y:S01]  /*06f0*/  NOP ;  /* 0x0000000000007918 */ /* 0x000fe20000000000 */
[----:B---34-:R-:W-:Y:S06]  /*0700*/  BAR.SYNC.DEFER_BLOCKING 0x0 ;  /* 0x0000000000007b1d */ /* 0x018fec0000010000 */
[----:B0-----:R-:W-:Y:S05]  /*0710*/  @!P1 BRA `(.L_x_3) ;  /* 0x00000000001c9947 */ /* 0x001fea0003800000 */
[----:B------:R-:W0:Y:S02]  /*0720*/  LDC.64 R2, c[0x0][0x598] ;  /* 0x00016600ff027b82 */ /* 0x000e240000000a00 */
[----:B0-----:R-:W2:Y:S02]  /*0730*/  LDG.E.64 R2, desc[UR36][R2.64] ;  /* 0x0000002402027981 */ /* 0x001ea4000c1e1b00 */
[----:B--2---:R-:W-:-:S04]  /*0740*/  ISETP.NE.U32.AND P0, PT, R2, RZ, PT ;  /* 0x000000ff0200720c */ /* 0x004fc80003f05070 */
[----:B------:R-:W-:-:S13]  /*0750*/  ISETP.NE.AND.EX P0, PT, R3, RZ, PT, P0 ;  /* 0x000000ff0300720c */ /* 0x000fda0003f05300 */
[----:B------:R-:W-:Y:S05]  /*0760*/  @!P0 BRA `(.L_x_3) ;  /* 0x0000000000088947 */ /* 0x000fea0003800000 */
[----:B------:R1:W5:Y:S01]  /*0770*/  LD.E R56, desc[UR36][R2.64] ;  /* 0x0000002402387980 */ /* 0x000362000c101900 */
[----:B------:R-:W-:Y:S05]  /*0780*/  BRA `(.L_x_4) ;  /* 0x0000000000247947 */ /* 0x000fea0003800000 */
.L_x_3:
[----:B------:R-:W-:Y:S02]  /*0790*/  ULDC.64 UR4, c[0x0][0x588] ;  /* 0x0001620000047ab9 */ /* 0x000fe40000000a00 */
[----:B------:R-:W-:-:S04]  /*07a0*/  ISETP.NE.U32.AND P0, PT, RZ, UR4, PT ;  /* 0x00000004ff007c0c */ /* 0x000fc8000bf05070 */
[----:B------:R-:W-:-:S13]  /*07b0*/  ISETP.NE.AND.EX P0, PT, RZ, UR5, PT, P0 ;  /* 0x00000005ff007c0c */ /* 0x000fda000bf05300 */
[----:B------:R-:W-:Y:S05]  /*07c0*/  @!P0 BRA `(.L_x_5) ;  /* 0x00000000000c8947 */ /* 0x000fea0003800000 */
[----:B------:R-:W0:Y:S02]  /*07d0*/  LDC.64 R56, c[0x0][0x588] ;  /* 0x00016200ff387b82 */ /* 0x000e240000000a00 */
[----:B0-----:R0:W5:Y:S01]  /*07e0*/  LDG.E R56, desc[UR36][R56.64] ;  /* 0x0000002438387981 */ /* 0x001162000c1e1900 */
[----:B------:R-:W-:Y:S05]  /*07f0*/  BRA `(.L_x_4) ;  /* 0x0000000000087947 */ /* 0x000fea0003800000 */
.L_x_5:
[----:B------:R-:W-:Y:S02]  /*0800*/  ULDC UR4, c[0x0][0x580] ;  /* 0x0001600000047ab9 */ /* 0x000fe40000000800 */
[----:B------:R-:W-:-:S07]  /*0810*/  IMAD.U32 R56, RZ, RZ, UR4 ;  /* 0x00000004ff387e24 */ /* 0x000fce000f8e00ff */
.L_x_4:
[----:B------:R-:W-:Y:S02]  /*0820*/  ULDC.64 UR4, c[0x0][0x5a0] ;  /* 0x0001680000047ab9 */ /* 0x000fe40000000a00 */
[----:B------:R-:W-:-:S04]  /*0830*/  ISETP.NE.U32.AND P0, PT, RZ, UR4, PT ;  /* 0x00000004ff007c0c */ /* 0x000fc8000bf05070 */
[----:B------:R-:W-:-:S13]  /*0840*/  ISETP.NE.AND.EX P0, PT, RZ, UR5, PT, P0 ;  /* 0x00000005ff007c0c */ /* 0x000fda000bf05300 */
[----:B------:R-:W-:Y:S05]  /*0850*/  @!P0 BRA `(.L_x_6) ;  /* 0x00000000001c8947 */ /* 0x000fea0003800000 */
[----:B-1----:R-:W1:Y:S02]  /*0860*/  LDC.64 R2, c[0x0][0x5a0] ;  /* 0x00016800ff027b82 */ /* 0x002e640000000a00 */
[----:B-1----:R-:W2:Y:S02]  /*0870*/  LDG.E.64 R2, desc[UR36][R2.64] ;  /* 0x0000002402027981 */ /* 0x002ea4000c1e1b00 */
[----:B--2---:R-:W-:-:S04]  /*0880*/  ISETP.NE.U32.AND P0, PT, R2, RZ, PT ;  /* 0x000000ff0200720c */ /* 0x004fc80003f05070 */
[----:B------:R-:W-:-:S13]  /*0890*/  ISETP.NE.AND.EX P0, PT, R3, RZ, PT, P0 ;  /* 0x000000ff0300720c */ /* 0x000fda0003f05300 */
[----:B------:R-:W-:Y:S05]  /*08a0*/  @!P0 BRA `(.L_x_6) ;  /* 0x0000000000088947 */ /* 0x000fea0003800000 */
[----:B0-----:R2:W5:Y:S01]  /*08b0*/  LD.E R57, desc[UR36][R2.64] ;  /* 0x0000002402397980 */ /* 0x001562000c101900 */
[----:B------:R-:W-:Y:S05]  /*08c0*/  BRA `(.L_x_7) ;  /* 0x0000000000247947 */ /* 0x000fea0003800000 */
.L_x_6:
[----:B------:R-:W-:Y:S02]  /*08d0*/  ULDC.64 UR4, c[0x0][0x590] ;  /* 0x0001640000047ab9 */ /* 0x000fe40000000a00 */
[----:B------:R-:W-:-:S04]  /*08e0*/  ISETP.NE.U32.AND P0, PT, RZ, UR4, PT ;  /* 0x00000004ff007c0c */ /* 0x000fc8000bf05070 */
[----:B------:R-:W-:-:S13]  /*08f0*/  ISETP.NE.AND.EX P0, PT, RZ, UR5, PT, P0 ;  /* 0x00000005ff007c0c */ /* 0x000fda000bf05300 */
[----:B------:R-:W-:Y:S05]  /*0900*/  @!P0 BRA `(.L_x_8) ;  /* 0x00000000000c8947 */ /* 0x000fea0003800000 */
[----:B-1----:R-:W0:Y:S02]  /*0910*/  LDC.64 R2, c[0x0][0x590] ;  /* 0x00016400ff027b82 */ /* 0x002e240000000a00 */
[----:B0-----:R0:W5:Y:S01]  /*0920*/  LDG.E R57, desc[UR36][R2.64] ;  /* 0x0000002402397981 */ /* 0x001162000c1e1900 */
[----:B------:R-:W-:Y:S05]  /*0930*/  BRA `(.L_x_7) ;  /* 0x0000000000087947 */ /* 0x000fea0003800000 */
.L_x_8:
[----:B------:R-:W-:Y:S02]  /*0940*/  ULDC UR4, c[0x0][0x584] ;  /* 0x0001610000047ab9 */ /* 0x000fe40000000800 */
[----:B0-----:R-:W-:-:S07]  /*0950*/  IMAD.U32 R57, RZ, RZ, UR4 ;  /* 0x00000004ff397e24 */ /* 0x001fce000f8e00ff */
.L_x_7:
[----:B012---:R-:W0:Y:S01]  /*0960*/  LDC R2, c[0x0][0x65c] ;  /* 0x00019700ff027b82 */ /* 0x007e220000000800 */
[----:B------:R-:W1:Y:S01]  /*0970*/  S2R R15, SR_CTAID.Y ;  /* 0x00000000000f7919 */ /* 0x000e620000002600 */
[----:B------:R-:W-:Y:S01]  /*0980*/  ULDC UR6, c[0x0][0x28c] ;  /* 0x0000a30000067ab9 */ /* 0x000fe20000000800 */
[----:B------:R-:W-:Y:S01]  /*0990*/  ISETP.NE.AND P0, PT, R7, 0x2, PT ;  /* 0x000000020700780c */ /* 0x000fe20003f05270 */
[----:B------:R-:W-:Y:S01]  /*09a0*/  UIADD3 UR6, UR6, 0x1f, URZ ;  /* 0x0000001f06067890 */ /* 0x000fe2000fffe03f */
[----:B------:R-:W2:Y:S01]  /*09b0*/  S2R R6, SR_CTAID.X ;  /* 0x0000000000067919 */ /* 0x000ea20000002500 */
[----:B------:R-:W-:Y:S01]  /*09c0*/  UMOV UR39, URZ ;  /* 0x0000003f00277c82 */ /* 0x000fe20008000000 */
[----:B------:R-:W-:Y:S01]  /*09d0*/  UMOV UR38, URZ ;  /* 0x0000003f00267c82 */ /* 0x000fe20008000000 */
[----:B------:R-:W-:Y:S01]  /*09e0*/  USHF.R.S32.HI UR7, URZ, 0x1f, UR6 ;  /* 0x0000001f3f077899 */ /* 0x000fe20008011406 */
[----:B------:R-:W-:-:S03]  /*09f0*/  ULDC.64 UR8, c[0x0][0x650] ;  /* 0x0001940000087ab9 */ /* 0x000fc60000000a00 */
[----:B------:R-:W-:-:S04]  /*0a00*/  ULEA.HI UR7, UR7, UR6, URZ, 0x5 ;  /* 0x0000000607077291 */ /* 0x000fc8000f8f283f */
[----:B------:R-:W-:Y:S01]  /*0a10*/  USHF.R.S32.HI UR40, URZ, 0x5, UR7 ;  /* 0x000000053f287899 */ /* 0x000fe20008011407 */
[----:B0-----:R-:W-:-:S13]  /*0a20*/  ISETP.NE.AND P1, PT, R2, 0x1, PT ;  /* 0x000000010200780c */ /* 0x001fda0003f25270 */
[----:B------:R-:W2:Y:S01]  /*0a30*/  @P1 LDC R17, c[0x0][0x10] ;  /* 0x00000400ff111b82 */ /* 0x000ea20000000800 */
[----:B-1----:R-:W-:Y:S02]  /*0a40*/  @P1 IMAD.MOV.U32 R8, RZ, RZ, R15 ;  /* 0x000000ffff081224 */ /* 0x002fe400078e000f */
[----:B------:R-:W-:Y:S02]  /*0a50*/  @P1 IMAD.MOV.U32 R9, RZ, RZ, RZ ;  /* 0x000000ffff091224 */ /* 0x000fe400078e00ff */
[----:B------:R-:W-:-:S03]  /*0a60*/  @P1 IMAD.MOV.U32 R7, RZ, RZ, RZ ;  /* 0x000000ffff071224 */ /* 0x000fc600078e00ff */
[----:B------:R-:W0:Y:S01]  /*0a70*/  @!P1 LDC R3, c[0x0][0xc] ;  /* 0x00000300ff039b82 */ /* 0x000e220000000800 */
[----:B------:R-:W-:Y:S01]  /*0a80*/  ULDC UR4, c[0x0][0xc] ;  /* 0x0000030000047ab9 */ /* 0x000fe20000000800 */
[----:B------:R-:W-:Y:S02]  /*0a90*/  ULDC UR5, c[0x0][0x10] ;  /* 0x0000040000057ab9 */ /* 0x000fe40000000800 */
[----:B------:R-:W-:-:S04]  /*0aa0*/  UIMAD.WIDE.U32 UR4, UR4, UR5, URZ ;  /* 0x00000005040472a5 */ /* 0x000fc8000f8e003f */
[----:B------:R-:W1:Y:S01]  /*0ab0*/  LDC R0, c[0x0][0x14] ;  /* 0x00000500ff007b82 */ /* 0x000e620000000800 */
[----:B--2---:R-:W-:-:S04]  /*0ac0*/  @P1 IMAD.WIDE.U32 R16, R6, R17, R8 ;  /* 0x0000001106101225 */ /* 0x004fc800078e0008 */
[----:B------:R-:W-:Y:S02]  /*0ad0*/  @P1 IMAD.IADD R17, R17, 0x1, R7 ;  /* 0x0000000111111824 */ /* 0x000fe400078e0207 */
[----:B------:R-:W-:Y:S02]  /*0ae0*/  IMAD.MOV.U32 R7, RZ, RZ, RZ ;  /* 0x000000ffff077224 */ /* 0x000fe400078e00ff */
[----:B0-----:R-:W-:-:S04]  /*0af0*/  @!P1 IMAD.WIDE.U32 R8, R3, R15, R6 ;  /* 0x0000000f03089225 */ /* 0x001fc800078e0006 */
[----:B------:R-:W-:Y:S02]  /*0b00*/  @!P1 IMAD.MOV.U32 R16, RZ, RZ, R8 ;  /* 0x000000ffff109224 */ /* 0x000fe400078e0008 */
[----:B-1----:R-:W-:-:S04]  /*0b10*/  IMAD.WIDE.U32 R10, R0, UR4, RZ ;  /* 0x00000004000a7c25 */ /* 0x002fc8000f8e00ff */
[----:B------:R-:W-:Y:S01]  /*0b20*/  IMAD R3, R0, UR5, RZ ;  /* 0x0000000500037c24 */ /* 0x000fe2000f8e02ff */
[----:B------:R0:W-:Y:S01]  /*0b30*/  STL.64 [R1], R10 ;  /* 0x0000000a01007387 */ /* 0x0001e20000100a00 */
[----:B------:R-:W-:Y:S02]  /*0b40*/  @!P1 IMAD.MOV.U32 R17, RZ, RZ, R9 ;  /* 0x000000ffff119224 */ /* 0x000fe400078e0009 */
[----:B------:R-:W-:Y:S01]  /*0b50*/  IMAD.IADD R0, R11, 0x1, R3 ;  /* 0x000000010b007824 */ /* 0x000fe200078e0203 */
[----:B------:R-:W-:Y:S06]  /*0b60*/  @P0 BRA `(.L_x_9) ;  /* 0x0000000000280947 */ /* 0x000fec0003800000 */
[----:B------:R-:W-:Y:S01]  /*0b70*/  UIMAD.WIDE.U32 UR4, UR40, 0x24924925, URZ ;  /* 0x24924925280478a5 */ /* 0x000fe2000f8e003f */
[----:B------:R-:W-:Y:S01]  /*0b80*/  IADD3 R16, P0, R16, R10, RZ ;  /* 0x0000000a10107210 */ /* 0x000fe20007f1e0ff */
[----:B------:R-:W-:Y:S02]  /*0b90*/  UISETP.GE.U32.AND UP0, UPT, UR40, 0x7, UPT ;  /* 0x000000072800788c */ /* 0x000fe4000bf06070 */
[----:B------:R-:W-:Y:S02]  /*0ba0*/  UIADD3 UR4, -UR5, UR40, URZ ;  /* 0x0000002805047290 */ /* 0x000fe4000fffe13f */
[----:B------:R-:W-:Y:S01]  /*0bb0*/  IMAD.X R17, R0, 0x1, R17, P0 ;  /* 0x0000000100117824 */ /* 0x000fe200000e0611 */
[----:B------:R-:W-:Y:S01]  /*0bc0*/  UMOV UR38, URZ ;  /* 0x0000003f00267c82 */ /* 0x000fe20008000000 */
[----:B------:R-:W-:-:S04]  /*0bd0*/  ULEA.HI UR4, UR4, UR5, URZ, 0x1f ;  /* 0x0000000504047291 */ /* 0x000fc8000f8ff83f */
[----:B------:R-:W-:-:S04]  /*0be0*/  USHF.R.U32.HI UR4, URZ, 0x2, UR4 ;  /* 0x000000023f047899 */ /* 0x000fc80008011604 */
[----:B------:R-:W-:Y:S02]  /*0bf0*/  @UP0 ULOP3.LUT UR38, UR4, 0x1, URZ, 0xc0, !UPT ;  /* 0x0000000104260892 */ /* 0x000fe4000f8ec03f */
[----:B------:R-:W-:-:S12]  /*0c00*/  UIMAD UR39, UR4, -0x7, UR40 ;  /* 0xfffffff9042778a4 */ /* 0x000fd8000f8e0228 */
.L_x_9:
[----:B------:R-:W-:Y:S01]  /*0c10*/  ISETP.GE.U32.AND P0, PT, R16, UR8, PT ;  /* 0x0000000810007c0c */ /* 0x000fe2000bf06070 */
[----:B------:R-:W-:Y:S01]  /*0c20*/  IMAD.MOV.U32 R22, RZ, RZ, -0x1 ;  /* 0xffffffffff167424 */ /* 0x000fe200078e00ff */
[----:B------:R-:W-:Y:S01]  /*0c30*/  PRMT R3, RZ, 0x7610, R3 ;  /* 0x00007610ff037816 */ /* 0x000fe20000000003 */
[----:B------:R-:W-:Y:S01]  /*0c40*/  IMAD.MOV.U32 R19, RZ, RZ, -0x1 ;  /* 0xffffffffff137424 */ /* 0x000fe200078e00ff */
[----:B------:R-:W-:Y:S01]  /*0c50*/  ISETP.GE.U32.AND.EX P0, PT, R17, UR9, PT, P0 ;  /* 0x0000000911007c0c */ /* 0x000fe2000bf06100 */
[----:B------:R-:W-:-:S12]  /*0c60*/  IMAD.MOV.U32 R18, RZ, RZ, -0x1 ;  /* 0xffffffffff127424 */ /* 0x000fd800078e00ff */
[----:B------:R-:W-:Y:S05]  /*0c70*/  @P0 BRA `(.L_x_10) ;  /* 0x0000000400580947 */ /* 0x000fea0003800000 */
[----:B------:R-:W1:Y:S01]  /*0c80*/  LDC.64 R20, c[0x0][0x628] ;  /* 0x00018a00ff147b82 */ /* 0x000e620000000a00 */
[----:B------:R-:W-:Y:S02]  /*0c90*/  IMAD.MOV.U32 R8, RZ, RZ, R16 ;  /* 0x000000ffff087224 */ /* 0x000fe400078e0010 */
[----:B------:R-:W-:-:S05]  /*0ca0*/  IMAD.MOV.U32 R9, RZ, RZ, R17 ;  /* 0x000000ffff097224 */ /* 0x000fca00078e0011 */
[----:B------:R-:W2:Y:S08]  /*0cb0*/  LDC R18, c[0x0][0x630] ;  /* 0x00018c00ff127b82 */ /* 0x000eb00000000800 */
[----:B------:R-:W3:Y:S01]  /*0cc0*/  LDC.64 R24, c[0x0][0x620] ;  /* 0x00018800ff187b82 */ /* 0x000ee20000000a00 */
[----:B-1----:R-:W-:-:S04]  /*0cd0*/  ISETP.NE.U32.AND P0, PT, R20, RZ, PT ;  /* 0x000000ff1400720c */ /* 0x002fc80003f05070 */
[----:B------:R-:W-:-:S13]  /*0ce0*/  ISETP.NE.AND.EX P0, PT, R21, RZ, PT, P0 ;  /* 0x000000ff1500720c */ /* 0x000fda0003f05300 */
[----:B--23--:R-:W-:Y:S05]  /*0cf0*/  @!P0 BRA `(.L_x_11) ;  /* 0x0000000000288947 */ /* 0x00cfea0003800000 */
[----:B------:R-:W1:Y:S02]  /*0d00*/  LDC R3, c[0x0][0x634] ;  /* 0x00018d00ff037b82 */ /* 0x000e640000000800 */
[----:B-1----:R-:W-:-:S05]  /*0d10*/  IADD3 R3, P0, R16, R3, RZ ;  /* 0x0000000310037210 */ /* 0x002fca0007f1e0ff */
[----:B------:R-:W-:-:S04]  /*0d20*/  IMAD.X R19, RZ, RZ, R17, P0 ;  /* 0x000000ffff137224 */ /* 0x000fc800000e0611 */
[----:B------:R-:W-:-:S04]  /*0d30*/  IMAD.WIDE.U32 R8, R19, R20, RZ ;  /* 0x0000001413087225 */ /* 0x000fc800078e00ff */
[----:B0-----:R-:W-:-:S04]  /*0d40*/  IMAD.WIDE.U32 R10, P0, R3, R21, R8 ;  /* 0x00000015030a7225 */ /* 0x001fc80007800008 */
[----:B------:R-:W-:-:S04]  /*0d50*/  IMAD.WIDE.U32 R8, R3, R20, RZ ;  /* 0x0000001403087225 */ /* 0x000fc800078e00ff */
[----:B------:R-:W-:Y:S01]  /*0d60*/  IMAD.X R13, RZ, RZ, RZ, P0 ;  /* 0x000000ffff0d7224 */ /* 0x000fe200000e06ff */
[----:B------:R-:W-:Y:S01]  /*0d70*/  IADD3 RZ, P0, R9, R10, RZ ;  /* 0x0000000a09ff7210 */ /* 0x000fe20007f1e0ff */
[----:B------:R-:W-:-:S04]  /*0d80*/  IMAD.MOV.U32 R12, RZ, RZ, R11 ;  /* 0x000000ffff0c7224 */ /* 0x000fc800078e000b */
[----:B------:R-:W-:-:S08]  /*0d90*/  IMAD.WIDE.U32.X R8, R19, R21, R12, P0 ;  /* 0x0000001513087225 */ /* 0x000fd000000e040c */
.L_x_11:
[-CC-:B------:R-:W-:Y:S01]  /*0da0*/  SHF.R.U64 R30, R8, R18.reuse, R9.reuse ;  /* 0x00000012081e7219 */ /* 0x180fe20000001209 */
[----:B------:R-:W1:Y:S01]  /*0db0*/  LDC R12, c[0x0][0x618] ;  /* 0x00018600ff0c7b82 */ /* 0x000e620000000800 */
[----:B------:R-:W-:Y:S01]  /*0dc0*/  SHF.R.U32.HI R7, RZ, R18, R9 ;  /* 0x00000012ff077219 */ /* 0x000fe20000011609 */
[----:B------:R-:W-:Y:S01]  /*0dd0*/  ULDC UR4, c[0x0][0x150] ;  /* 0x0000540000047ab9 */ /* 0x000fe20000000800 */
[----:B0-----:R-:W-:Y:S02]  /*0de0*/  IADD3 R11, P0, RZ, -R30, RZ ;  /* 0x8000001eff0b7210 */ /* 0x001fe40007f1e0ff */
[----:B------:R-:W-:-:S03]  /*0df0*/  I2FP.F32.U32 R3, R6 ;  /* 0x0000000600037245 */ /* 0x000fc60000201000 */
[----:B------:R-:W0:Y:S01]  /*0e00*/  LDC.64 R26, c[0x0][0x640] ;  /* 0x00019000ff1a7b82 */ /* 0x000e220000000a00 */
[----:B------:R-:W-:Y:S02]  /*0e10*/  IMAD.X R13, RZ, RZ, ~R7, P0 ;  /* 0x000000ffff0d7224 */ /* 0x000fe400000e0e07 */
[----:B------:R-:W-:Y:S01]  /*0e20*/  FMUL R3, R3, UR4 ;  /* 0x0000000403037c20 */ /* 0x000fe20008400000 */
[----:B------:R-:W-:Y:S01]  /*0e30*/  IMAD.WIDE.U32 R8, R11, R24, R16 ;  /* 0x000000180b087225 */ /* 0x000fe200078e0010 */
[----:B------:R-:W-:-:S03]  /*0e40*/  ULDC UR4, c[0x0][0x154] ;  /* 0x0000550000047ab9 */ /* 0x000fc60000000800 */
[----:B------:R-:W-:Y:S01]  /*0e50*/  IMAD R10, R13, R24, RZ ;  /* 0x000000180d0a7224 */ /* 0x000fe200078e02ff */
[----:B------:R-:W2:Y:S01]  /*0e60*/  LDC R7, c[0x0][0x144] ;  /* 0x00005100ff077b82 */ /* 0x000ea20000000800 */
[----:B------:R-:W3:Y:S02]  /*0e70*/  F2I.U32.TRUNC.NTZ R3, R3 ;  /* 0x0000000300037305 */ /* 0x000ee4000020f000 */
[----:B------:R-:W-:-:S04]  /*0e80*/  IMAD R11, R11, R25, R10 ;  /* 0x000000190b0b7224 */ /* 0x000fc800078e020a */
[----:B------:R-:W-:Y:S01]  /*0e90*/  IMAD.IADD R9, R9, 0x1, R11 ;  /* 0x0000000109097824 */ /* 0x000fe200078e020b */
[----:B------:R-:W4:Y:S01]  /*0ea0*/  LDC R18, c[0x0][0x608] ;  /* 0x00018200ff127b82 */ /* 0x000f220000000800 */
[----:B------:R-:W-:-:S03]  /*0eb0*/  IMAD.MOV.U32 R11, RZ, RZ, -0x1 ;  /* 0xffffffffff0b7424 */ /* 0x000fc600078e00ff */
[-C--:B-1----:R-:W-:Y:S02]  /*0ec0*/  SHF.R.U64 R22, R8, R12.reuse, R9 ;  /* 0x0000000c08167219 */ /* 0x082fe40000001209 */
[----:B------:R-:W-:Y:S02]  /*0ed0*/  I2FP.F32.U32 R8, R15 ;  /* 0x0000000f00087245 */ /* 0x000fe40000201000 */
[----:B------:R-:W1:Y:S01]  /*0ee0*/  LDC R24, c[0x0][0x658] ;  /* 0x00019600ff187b82 */ /* 0x000e620000000800 */
[----:B0-----:R-:W-:Y:S01]  /*0ef0*/  ISETP.NE.U32.AND P0, PT, R26, RZ, PT ;  /* 0x000000ff1a00720c */ /* 0x001fe20003f05070 */
[----:B---3--:R-:W-:Y:S01]  /*0f00*/  IMAD.MOV R10, RZ, RZ, -R3 ;  /* 0x000000ffff0a7224 */ /* 0x008fe200078e0a03 */
[----:B------:R-:W-:Y:S01]  /*0f10*/  SHF.R.U32.HI R9, RZ, R12, R9 ;  /* 0x0000000cff097219 */ /* 0x000fe20000011609 */
[----:B------:R-:W-:Y:S01]  /*0f20*/  FMUL R8, R8, UR4 ;  /* 0x0000000408087c20 */ /* 0x000fe20008400000 */
[----:B------:R-:W-:-:S03]  /*0f30*/  ISETP.NE.AND.EX P0, PT, R27, RZ, PT, P0 ;  /* 0x000000ff1b00720c */ /* 0x000fc60003f05300 */
[----:B------:R-:W0:Y:S01]  /*0f40*/  LDC R20, c[0x0][0x148] ;  /* 0x00005200ff147b82 */ /* 0x000e220000000800 */
[----:B--2---:R-:W-:-:S07]  /*0f50*/  IMAD R3, R7, R10, R6 ;  /* 0x0000000a07037224 */ /* 0x004fce00078e0206 */
[----:B------:R-:W2:Y:S01]  /*0f60*/  LDC R21, c[0x0][0x600] ;  /* 0x00018000ff157b82 */ /* 0x000ea20000000800 */
[-CC-:B----4-:R-:W-:Y:S02]  /*0f70*/  SHF.R.U64 R32, R22, R18.reuse, R9.reuse ;  /* 0x0000001216207219 */ /* 0x190fe40000001209 */
[----:B------:R-:W-:Y:S01]  /*0f80*/  SHF.R.U32.HI R7, RZ, R18, R9 ;  /* 0x00000012ff077219 */ /* 0x000fe20000011609 */
[----:B------:R-:W-:Y:S01]  /*0f90*/  IMAD.MOV.U32 R9, RZ, RZ, 0x1 ;  /* 0x00000001ff097424 */ /* 0x000fe200078e00ff */
[----:B------:R3:W4:Y:S03]  /*0fa0*/  F2I.U32.TRUNC.NTZ R18, R8 ;  /* 0x0000000800127305 */ /* 0x000726000020f000 */
[----:B------:R-:W0:Y:S01]  /*0fb0*/  LDC R25, c[0x0][0x648] ;  /* 0x00019200ff197b82 */ /* 0x000e220000000800 */
[-C--:B-1----:R-:W-:Y:S02]  /*0fc0*/  SHF.L.U32 R6, R11, R24.reuse, RZ ;  /* 0x000000180b067219 */ /* 0x082fe400000006ff */
[----:B------:R-:W-:-:S02]  /*0fd0*/  SHF.R.U64 R34, R32, R24, R7 ;  /* 0x0000001820227219 */ /* 0x000fc40000001207 */
[----:B------:R-:W-:Y:S02]  /*0fe0*/  LOP3.LUT R13, RZ, R6, RZ, 0x33, !PT ;  /* 0x00000006ff0d7212 */ /* 0x000fe400078e33ff */
[-C--:B------:R-:W-:Y:S01]  /*0ff0*/  SHF.R.U32.HI R7, RZ, R24.reuse, R7 ;  /* 0x00000018ff077219 */ /* 0x080fe20000011607 */
[----:B------:R-:W1:Y:S01]  /*1000*/  LDC R29, c[0x0][0x638] ;  /* 0x00018e00ff1d7b82 */ /* 0x000e620000000800 */
[----:B------:R-:W-:Y:S01]  /*1010*/  SHF.L.U32 R12, R9, R24, RZ ;  /* 0x00000018090c7219 */ /* 0x000fe200000006ff */
[----:B------:R-:W-:-:S06]  /*1020*/  IMAD.MOV.U32 R6, RZ, RZ, R34 ;  /* 0x000000ffff067224 */ /* 0x000fcc00078e0022 */
[----:B------:R-:W0:Y:S01]  /*1030*/  LDC R28, c[0x0][0x610] ;  /* 0x00018400ff1c7b82 */ /* 0x000e220000000800 */
[----:B---34-:R-:W-:Y:S05]  /*1040*/  @!P0 BRA `(.L_x_12) ;  /* 0x0000000000288947 */ /* 0x018fea0003800000 */
[----:B------:R-:W3:Y:S02]  /*1050*/  LDC R11, c[0x0][0x64c] ;  /* 0x00019300ff0b7b82 */ /* 0x000ee40000000800 */
[----:B---3--:R-:W-:-:S05]  /*1060*/  IADD3 R11, P0, R34, R11, RZ ;  /* 0x0000000b220b7210 */ /* 0x008fca0007f1e0ff */
[----:B------:R-:W-:-:S04]  /*1070*/  IMAD.X R19, RZ, RZ, R7, P0 ;  /* 0x000000ffff137224 */ /* 0x000fc800000e0607 */
[----:B------:R-:W-:-:S04]  /*1080*/  IMAD.WIDE.U32 R6, R19, R26, RZ ;  /* 0x0000001a13067225 */ /* 0x000fc800078e00ff */
[----:B------:R-:W-:-:S04]  /*1090*/  IMAD.WIDE.U32 R8, P0, R11, R27, R6 ;  /* 0x0000001b0b087225 */ /* 0x000fc80007800006 */
[----:B------:R-:W-:-:S04]  /*10a0*/  IMAD.WIDE.U32 R6, R11, R26, RZ ;  /* 0x0000001a0b067225 */ /* 0x000fc800078e00ff */
[----:B------:R-:W-:Y:S01]  /*10b0*/  IMAD.X R11, RZ, RZ, RZ, P0 ;  /* 0x000000ffff0b7224 */ /* 0x000fe200000e06ff */
[----:B------:R-:W-:Y:S01]  /*10c0*/  IADD3 RZ, P0, R7, R8, RZ ;  /* 0x0000000807ff7210 */ /* 0x000fe20007f1e0ff */
[----:B------:R-:W-:-:S04]  /*10d0*/  IMAD.MOV.U32 R10, RZ, RZ, R9 ;  /* 0x000000ffff0a7224 */ /* 0x000fc800078e0009 */
[----:B------:R-:W-:-:S08]  /*10e0*/  IMAD.WIDE.U32.X R6, R19, R27, R10, P0 ;  /* 0x0000001b13067225 */ /* 0x000fd000000e040a */
.L_x_12:
[----:B0-----:R-:W-:Y:S01]  /*10f0*/  SHF.R.U64 R6, R6, R25, R7 ;  /* 0x0000001906067219 */ /* 0x001fe20000001207 */
[----:B--2---:R-:W-:Y:S01]  /*1100*/  VIADD R7, R21, 0xffffffff ;  /* 0xffffffff15077836 */ /* 0x004fe20000000000 */
[----:B------:R-:W-:Y:S01]  /*1110*/  LOP3.LUT R13, R32, R13, RZ, 0xc0, !PT ;  /* 0x0000000d200d7212 */ /* 0x000fe200078ec0ff */
[----:B------:R-:W-:Y:S02]  /*1120*/  IMAD.MOV R18, RZ, RZ, -R18 ;  /* 0x000000ffff127224 */ /* 0x000fe400078e0a12 */
[----:B------:R-:W-:Y:S01]  /*1130*/  IMAD.MOV R8, RZ, RZ, -R6 ;  /* 0x000000ffff087224 */ /* 0x000fe200078e0a06 */
[----:B------:R-:W-:Y:S01]  /*1140*/  LOP3.LUT R7, R22, R7, RZ, 0xc0, !PT ;  /* 0x0000000716077212 */ /* 0x000fe200078ec0ff */
[----:B------:R-:W-:Y:S02]  /*1150*/  IMAD R12, R12, R6, R13 ;  /* 0x000000060c0c7224 */ /* 0x000fe400078e020d */
[----:B------:R-:W-:Y:S02]  /*1160*/  @P1 IMAD R3, R20, R18, R15 ;  /* 0x0000001214031224 */ /* 0x000fe400078e020f */
[----:B-1----:R-:W-:-:S02]  /*1170*/  IMAD R6, R8, R29, R34 ;  /* 0x0000001d08067224 */ /* 0x002fc400078e0222 */
[----:B------:R-:W-:Y:S02]  /*1180*/  IMAD R22, R12, R28, R3 ;  /* 0x0000001c0c167224 */ /* 0x000fe400078e0203 */
[----:B------:R-:W-:Y:S02]  /*1190*/  IMAD R7, R6, R21, R7 ;  /* 0x0000001506077224 */ /* 0x000fe400078e0207 */
[----:B------:R-:W-:Y:S02]  /*11a0*/  IMAD.MOV.U32 R3, RZ, RZ, 0x1 ;  /* 0x00000001ff037424 */ /* 0x000fe400078e00ff */
[----:B------:R-:W-:Y:S01]  /*11b0*/  IMAD.MOV.U32 R18, RZ, RZ, R30 ;  /* 0x000000ffff127224 */ /* 0x000fe200078e001e */
[----:B------:R-:W-:Y:S02]  /*11c0*/  SEL R19, R7, R22, !P1 ;  /* 0x0000001607137207 */ /* 0x000fe40004800000 */
[----:B------:R-:W-:-:S07]  /*11d0*/  SEL R22, R22, R7, !P1 ;  /* 0x0000000716167207 */ /* 0x000fce0004800000 */
.L_x_10:
[----:B------:R-:W-:Y:S05]  /*11e0*/  @!P2 BRA `(.L_x_13) ;  /* 0x0000002c00dca947 */ /* 0x000fea0003800000 */
[----:B------:R-:W-:-:S13]  /*11f0*/  ISETP.GT.U32.AND P0, PT, R31, 0x1, PT ;  /* 0x000000011f00780c */ /* 0x000fda0003f04070 */
[----:B------:R-:W-:Y:S05]  /*1200*/  @P0 EXIT ;  /* 0x000000000000094d */ /* 0x000fea0003800000 */
.L_x_14:
[----:B------:R-:W-:-:S08]  /*1210*/  NOP ;  /* 0x0000000000007918 */ /* 0x000fd00000000000 */
[----:B------:R-:W1:Y:S02]  /*1220*/  USETMAXREG.TRY_ALLOC.CTAPOOL UP0, 0xe8 ;  /* 0x000000e8000079c8 */ /* 0x000e640008000600 */
[----:B-1----:R-:W-:-:S13]  /*1230*/  PLOP3.LUT P0, PT, PT, PT, UP0, 0x80, 0x0 ;  /* 0x000000000000781c */ /* 0x002fda0003f0f008 */
[----:B------:R-:W-:Y:S05]  /*1240*/  @!P0 BRA `(.L_x_14) ;  /* 0xfffffffc00f08947 */ /* 0x000fea000383ffff */
[----:B------:R-:W-:-:S13]  /*1250*/  LOP3.LUT P0, RZ, R3, 0xff, RZ, 0xc0, !PT ;  /* 0x000000ff03ff7812 */ /* 0x000fda000780c0ff */
[----:B------:R-:W-:Y:S05]  /*1260*/  @!P0 EXIT ;  /* 0x000000000000894d */ /* 0x000fea0003800000 */
[----:B------:R-:W2:Y:S01]  /*1270*/  LDL.64 R8, [R1] ;  /* 0x0000000001087983 */ /* 0x000ea20000100a00 */
[----:B------:R-:W1:Y:S01]  /*1280*/  S2UR UR4, SR_CgaCtaId ;  /* 0x00000000000479c3 */ /* 0x000e620000008800 */
[----:B------:R-:W-:Y:S01]  /*1290*/  SHF.R.S32.HI R3, RZ, 0x1f, R4 ;  /* 0x0000001fff037819 */ /* 0x000fe20000011404 */
[----:B------:R-:W-:Y:S01]  /*12a0*/  UMOV UR41, 0x400 ;  /* 0x0000040000297882 */ /* 0x000fe20000000000 */
[----:B------:R-:W-:Y:S01]  /*12b0*/  UISETP.LT.AND UP0, UPT, UR40, 0x1, UPT ;  /* 0x000000012800788c */ /* 0x000fe2000bf01270 */
[----:B------:R-:W-:Y:S01]  /*12c0*/  IMAD.MOV.U32 R6, RZ, RZ, 0x1 ;  /* 0x00000001ff067424 */ /* 0x000fe200078e00ff */
[CC--:B------:R-:W-:Y:S01]  /*12d0*/  LEA.HI R5, R3.reuse, R4.reuse, RZ, 0x2 ;  /* 0x0000000403057211 */ /* 0x0c0fe200078f10ff */
[----:B------:R-:W-:Y:S01]  /*12e0*/  UIADD3 UR5, UR43, -0x1, URZ ;  /* 0xffffffff2b057890 */ /* 0x000fe2000fffe03f */
[----:B------:R-:W-:Y:S01]  /*12f0*/  LEA.HI R3, R3, R4, RZ, 0x5 ;  /* 0x0000000403037211 */ /* 0x000fe200078f28ff */
[----:B------:R-:W3:Y:S01]  /*1300*/  LDC R63, c[0x0][0x658] ;  /* 0x00019600ff3f7b82 */ /* 0x000ee20000000800 */
[--C-:B------:R-:W-:Y:S01]  /*1310*/  SHF.R.S32.HI R58, RZ, 0x2, R5.reuse ;  /* 0x00000002ff3a7819 */ /* 0x100fe20000011405 */
[----:B------:R-:W-:Y:S01]  /*1320*/  USEL UR42, UR40, 0x1, UP0 ;  /* 0x00000001282a7887 */ /* 0x000fe20008000000 */
[----:B------:R-:W-:Y:S01]  /*1330*/  SHF.R.S32.HI R7, RZ, 0x1f, R5 ;  /* 0x0000001fff077819 */ /* 0x000fe20000011405 */
[----:B------:R-:W-:Y:S01]  /*1340*/  UISETP.NE.AND UP0, UPT, UR5, URZ, UPT ;  /* 0x0000003f0500728c */ /* 0x000fe2000bf05270 */
[----:B------:R-:W-:Y:S01]  /*1350*/  LOP3.LUT R5, R5, 0xfffffffc, RZ, 0xc0, !PT ;  /* 0xfffffffc05057812 */ /* 0x000fe200078ec0ff */
[----:B------:R-:W-:Y:S01]  /*1360*/  ULDC UR8, c[0x0][0x284] ;  /* 0x0000a10000087ab9 */ /* 0x000fe20000000800 */
[----:B------:R-:W-:Y:S01]  /*1370*/  LEA.HI R7, R7, R58, RZ, 0x3 ;  /* 0x0000003a07077211 */ /* 0x000fe200078f18ff */
[----:B------:R-:W4:Y:S01]  /*1380*/  LDC R62, c[0x0][0x288] ;  /* 0x0000a200ff3e7b82 */ /* 0x000f220000000800 */
[----:B------:R-:W-:Y:S01]  /*1390*/  SHF.R.S32.HI R3, RZ, 0x5, R3 ;  /* 0x00000005ff037819 */ /* 0x000fe20000011403 */
[----:B------:R-:W-:Y:S01]  /*13a0*/  IMAD.IADD R5, R4, 0x1, -R5 ;  /* 0x0000000104057824 */ /* 0x000fe200078e0a05 */
[----:B------:R-:W-:Y:S01]  /*13b0*/  LOP3.LUT R7, R7, 0xfffffff8, RZ, 0xc0, !PT ;  /* 0xfffffff807077812 */ /* 0x000fe200078ec0ff */
[----:B------:R-:W-:Y:S01]  /*13c0*/  IMAD.MOV.U32 R4, RZ, RZ, -0x1 ;  /* 0xffffffffff047424 */ /* 0x000fe200078e00ff */
[----:B------:R-:W-:Y:S01]  /*13d0*/  USEL UR7, URZ, 0x1, UP0 ;  /* 0x000000013f077887 */ /* 0x000fe20008000000 */
[----:B------:R-:W-:Y:S01]  /*13e0*/  IMAD.SHL.U32 R60, R5, 0x2, RZ ;  /* 0x00000002053c7824 */ /* 0x000fe200078e00ff */
[----:B------:R-:W-:Y:S01]  /*13f0*/  USHF.L.U32 UR48, UR40, 0x1, URZ ;  /* 0x0000000128307899 */ /* 0x000fe2000800063f */
[----:B------:R-:W-:Y:S01]  /*1400*/  IMAD.IADD R58, R58, 0x1, -R7 ;  /* 0x000000013a3a7824 */ /* 0x000fe200078e0a07 */
[----:B-1----:R-:W-:-:S02]  /*1410*/  ULEA UR41, UR4, UR41, 0x18 ;  /* 0x0000002904297291 */ /* 0x002fc4000f8ec03f */
[----:B------:R-:W-:Y:S01]  /*1420*/  USHF.L.U32 UR4, UR5, 0x3, URZ ;  /* 0x0000000305047899 */ /* 0x000fe2000800063f */
[C-C-:B------:R-:W-:Y:S01]  /*1430*/  IMAD R65, R3.reuse, -0x10, -R58.reuse ;  /* 0xfffffff003417824 */ /* 0x140fe200078e0a3a */
[----:B------:R-:W-:Y:S01]  /*1440*/  UIADD3 UR5, UR41, 0x180, URZ ;  /* 0x0000018029057890 */ /* 0x000fe2000fffe03f */
[--C-:B------:R-:W-:Y:S01]  /*1450*/  SHF.R.S32.HI R59, RZ, 0x1f, R58.reuse ;  /* 0x0000001fff3b7819 */ /* 0x100fe2000001143a */
[----:B------:R-:W-:Y:S01]  /*1460*/  UIADD3 UR6, UR41, 0x3980, URZ ;  /* 0x0000398029067890 */ /* 0x000fe2000fffe03f */
[-C--:B---3--:R-:W-:Y:S01]  /*1470*/  SHF.L.U32 R4, R4, R63.reuse, RZ ;  /* 0x0000003f04047219 */ /* 0x088fe200000006ff */
[----:B------:R-:W-:Y:S01]  /*1480*/  USHF.R.U32.HI UR5, URZ, 0x4, UR5 ;  /* 0x000000043f057899 */ /* 0x000fe20008011605 */
[----:B------:R-:W-:Y:S01]  /*1490*/  SHF.L.U32 R63, R6, R63, RZ ;  /* 0x0000003f063f7219 */ /* 0x000fe200000006ff */
[----:B------:R-:W-:Y:S01]  /*14a0*/  USHF.R.U32.HI UR6, URZ, 0x4, UR6 ;  /* 0x000000043f067899 */ /* 0x000fe20008011606 */
[----:B------:R-:W-:Y:S01]  /*14b0*/  IMAD.WIDE R58, R3, 0x10, R58 ;  /* 0x00000010033a7825 */ /* 0x000fe200078e023a */
[----:B------:R-:W-:Y:S01]  /*14c0*/  UIADD3 UR47, UR41, 0x80, URZ ;  /* 0x00000080292f7890 */ /* 0x000fe2000fffe03f */
[----:B------:R-:W-:Y:S01]  /*14d0*/  LOP3.LUT R64, RZ, R4, RZ, 0x33, !PT ;  /* 0x00000004ff407212 */ /* 0x000fe200078e33ff */
[----:B------:R-:W-:Y:S01]  /*14e0*/  ULOP3.LUT UR4, UR4, 0x8, URZ, 0xc0, !UPT ;  /* 0x0000000804047892 */ /* 0x000fe2000f8ec03f */
[----:B----4-:R-:W-:Y:S01]  /*14f0*/  IMAD R62, R5, -0x2, R62 ;  /* 0xfffffffe053e7824 */ /* 0x010fe200078e023e */
[----:B------:R-:W-:Y:S01]  /*1500*/  ULOP3.LUT UR5, UR5, 0x3fff, URZ, 0xc0, !UPT ;  /* 0x00003fff05057892 */ /* 0x000fe2000f8ec03f */
[----:B------:R-:W-:Y:S01]  /*1510*/  IMAD.U32 R68, RZ, RZ, UR7 ;  /* 0x00000007ff447e24 */ /* 0x000fe2000f8e00ff */
[----:B------:R-:W-:Y:S01]  /*1520*/  ULOP3.LUT UR6, UR6, 0x3fff, URZ, 0xc0, !UPT ;  /* 0x00003fff06067892 */ /* 0x000fe2000f8ec03f */
[----:B------:R-:W-:Y:S01]  /*1530*/  SHF.R.S32.HI R61, RZ, 0x1f, R60 ;  /* 0x0000001fff3d7819 */ /* 0x000fe2000001143c */
[----:B------:R-:W-:Y:S01]  /*1540*/  VIADD R65, R65, UR8 ;  /* 0x0000000841417c36 */ /* 0x000fe20008000000 */
[----:B------:R-:W-:-:S02]  /*1550*/  UIADD3 UR42, -UR42, UR40, URZ ;  /* 0x000000282a2a7290 */ /* 0x000fc4000fffe13f */
[----:B------:R-:W-:Y:S02]  /*1560*/  ULEA UR43, UR43, UR47, 0x3 ;  /* 0x0000002f2b2b7291 */ /* 0x000fe4000f8e183f */
[----:B------:R-:W-:Y:S02]  /*1570*/  ULOP3.LUT UR49, UR4, 0x8, URZ, 0x3c, !UPT ;  /* 0x0000000804317892 */ /* 0x000fe4000f8e3c3f */
[----:B------:R-:W-:Y:S02]  /*1580*/  ULOP3.LUT UR44, UR4, 0x18, URZ, 0x3c, !UPT ;  /* 0x00000018042c7892 */ /* 0x000fe4000f8e3c3f */
[----:B------:R-:W-:Y:S02]  /*1590*/  ULOP3.LUT UR45, UR5, 0x10000, URZ, 0xfc, !UPT ;  /* 0x00010000052d7892 */ /* 0x000fe4000f8efc3f */
[----:B------:R-:W-:Y:S01]  /*15a0*/  ULOP3.LUT UR46, UR6, 0x10000, URZ, 0xfc, !UPT ;  /* 0x00010000062e7892 */ /* 0x000fe2000f8efc3f */
[----:B--2---:R-:W-:-:S11]  /*15b0*/  SHF.L.U64.HI R66, R8, 0x1, R0 ;  /* 0x0000000108427819 */ /* 0x004fd60000010200 */
.L_x_102:
[----:B------:R-:W-:-:S04]  /*15c0*/  SHF.L.U32 R0, R68, 0x1f, RZ ;  /* 0x0000001f44007819 */ /* 0x000fc800000006ff */
[----:B------:R-:W1:Y:S02]  /*15d0*/  SYNCS.PHASECHK.TRANS64.TRYWAIT P0, [UR43+-0x8], R0 ;  /* 0xfffff800ff0075a7 */ /* 0x000e64000800016b */
[----:B-1----:R-:W-:Y:S05]  /*15e0*/  @!P0 BRA `(.L_x_15) ;  /* 0x0000003c00308947 */ /* 0x002fea0003800000 */
.L_x_127:
[----:B------:R-:W-:Y:S02]  /*15f0*/  ULDC UR4, c[0x0][0x28c] ;  /* 0x0000a30000047ab9 */ /* 0x000fe40000000800 */
[----:B------:R-:W-:-:S13]  /*1600*/  ISETP.LT.AND P0, PT, RZ, UR4, PT ;  /* 0x00000004ff007c0c */ /* 0x000fda000bf01270 */
[----:B------:R-:W-:Y:S05]  /*1610*/  @P0 BRA `(.L_x_16) ;  /* 0x0000000000400947 */ /* 0x000fea0003800000 */
[----:B-1----:R-:W-:Y:S01]  /*1620*/  MOV R0, 0x0 ;  /* 0x0000000000007802 */ /* 0x002fe20000000f00 */
[----:B------:R-:W-:Y:S01]  /*1630*/  ULDC.64 UR4, c[0x4][0x68] ;  /* 0x01001a0000047ab9 */ /* 0x000fe20000000a00 */
[----:B------:R-:W-:Y:S01]  /*1640*/  ULDC.64 UR6, c[0x4][0x8] ;  /* 0x0100020000067ab9 */ /* 0x000fe20000000a00 */
[----:B------:R-:W-:Y:S01]  /*1650*/  IMAD.U32 R4, RZ, RZ, UR4 ;  /* 0x00000004ff047e24 */ /* 0x000fe2000f8e00ff */
[----:B------:R1:W2:Y:S01]  /*1660*/  LDC.64 R14, c[0x4][R0] ;  /* 0x01000000000e7b82 */ /* 0x0002a20000000a00 */
[----:B------:R-:W-:Y:S01]  /*1670*/  IMAD.U32 R5, RZ, RZ, UR5 ;  /* 0x00000005ff057e24 */ /* 0x000fe2000f8e00ff */
[----:B------:R-:W-:Y:S01]  /*1680*/  ULDC.64 UR4, c[0x4][0x70] ;  /* 0x01001c0000047ab9 */ /* 0x000fe20000000a00 */
[----:B0-----:R-:W-:Y:S02]  /*1690*/  IMAD.U32 R10, RZ, RZ, UR6 ;  /* 0x00000006ff0a7e24 */ /* 0x001fe4000f8e00ff */
[----:B------:R-:W-:Y:S02]  /*16a0*/  IMAD.U32 R6, RZ, RZ, UR4 ;  /* 0x00000004ff067e24 */ /* 0x000fe4000f8e00ff */
[----:B------:R-:W-:-:S02]  /*16b0*/  IMAD.U32 R7, RZ, RZ, UR5 ;  /* 0x00000005ff077e24 */ /* 0x000fc4000f8e00ff */
[----:B------:R-:W-:Y:S02]  /*16c0*/  IMAD.U32 R11, RZ, RZ, UR7 ;  /* 0x00000007ff0b7e24 */ /* 0x000fe4000f8e00ff */
[----:B------:R-:W-:Y:S02]  /*16d0*/  IMAD.MOV.U32 R8, RZ, RZ, 0x1e1 ;  /* 0x000001e1ff087424 */ /* 0x000fe400078e00ff */
[----:B------:R-:W-:Y:S02]  /*16e0*/  IMAD.MOV.U32 R12, RZ, RZ, 0x1 ;  /* 0x00000001ff0c7424 */ /* 0x000fe400078e00ff */
[----:B-1----:R-:W-:-:S07]  /*16f0*/  IMAD.MOV.U32 R13, RZ, RZ, RZ ;  /* 0x000000ffff0d7224 */ /* 0x002fce00078e00ff */
[----:B------:R-:W-:-:S07]  /*1700*/  LEPC R20, `(.L_x_16) ;  /* 0x000000001014794e */ /* 0x000fce0000000000 */
[----:B--2--5:R-:W-:Y:S05]  /*1710*/  CALL.ABS.NOINC R14 ;  /* 0x000000000e007343 */ /* 0x024fea0003c00000 */
.L_x_16:
[----:B-1----:R-:W-:-:S04]  /*1720*/  LOP3.LUT R0, R23, 0x1, RZ, 0xfc, !PT ;  /* 0x0000000117007812 */ /* 0x002fc800078efcff */
[----:B------:R-:W-:-:S13]  /*1730*/  ISETP.NE.AND P0, PT, R0, 0x3, PT ;  /* 0x000000030000780c */ /* 0x000fda0003f05270 */
[----:B------:R-:W-:Y:S05]  /*1740*/  @!P0 BRA `(.L_x_17) ;  /* 0x0000000000048947 */ /* 0x000fea0003800000 */
[----:B------:R-:W-:Y:S01]  /*1750*/  BPT.TRAP 0x1 ;  /* 0x000000040000795c */ /* 0x000fe20000300000 */
.L_x_17:
[----:B------:R-:W-:Y:S02]  /*1760*/  IMAD.U32 R3, RZ, RZ, UR39 ;  /* 0x00000027ff037e24 */ /* 0x000fe4000f8e00ff */
[----:B------:R-:W-:-:S03]  /*1770*/  IMAD.U32 R0, RZ, RZ, UR38 ;  /* 0x00000026ff007e24 */ /* 0x000fc6000f8e00ff */
[----:B------:R-:W-:Y:S02]  /*1780*/  LEA R3, R3, UR41, 0x3 ;  /* 0x0000002903037c11 */ /* 0x000fe4000f8e18ff */
[----:B------:R-:W-:-:S04]  /*1790*/  SHF.L.U32 R0, R0, 0x1f, RZ ;  /* 0x0000001f00007819 */ /* 0x000fc800000006ff */
[----:B------:R1:W2:Y:S01]  /*17a0*/  SYNCS.PHASECHK.TRANS64.TRYWAIT P1, [R3+URZ], R0 ;  /* 0x00000000030075a7 */ /* 0x0002a2000802017f */
[----:B------:R-:W-:Y:S05]  /*17b0*/  @!P0 BRA `(.L_x_18) ;  /* 0x0000000000048947 */ /* 0x000fea0003800000 */
[----:B------:R-:W-:Y:S01]  /*17c0*/  BPT.TRAP 0x1 ;  /* 0x000000040000795c */ /* 0x000fe20000300000 */
.L_x_18:
[----:B--2---:R-:W-:Y:S05]  /*17d0*/  @P1 BRA `(.L_x_19) ;  /* 0x0000000000081947 */ /* 0x004fea0003800000 */
[----:B------:R-:W2:Y:S02]  /*17e0*/  SYNCS.PHASECHK.TRANS64.TRYWAIT P1, [R3+URZ], R0 ;  /* 0x00000000030075a7 */ /* 0x000ea4000802017f */
[----:B--2---:R-:W-:Y:S05]  /*17f0*/  @!P1 BRA `(.L_x_20) ;  /* 0x0000003800c49947 */ /* 0x004fea0003800000 */
.L_x_19:
[----:B------:R-:W-:Y:S05]  /*1800*/  WARPSYNC.ALL ;  /* 0x0000000000007948 */ /* 0x000fea0003800000 */
[----:B------:R-:W-:Y:S01]  /*1810*/  ULEA UR4, UR39, UR45, 0x7 ;  /* 0x0000002d27047291 */ /* 0x000fe2000f8e383f */
[----:B------:R-:W-:Y:S01]  /*1820*/  WARPGROUP.ARRIVE ;  /* 0x00000000000079c5 */ /* 0x000fe20000000000 */
[----:B------:R-:W-:Y:S01]  /*1830*/  ULEA UR6, UR39, UR46, 0x7 ;  /* 0x0000002e27067291 */ /* 0x000fe2000f8e383f */
[----:B-12---:R-:W-:Y:S01]  /*1840*/  IMAD.U32 R0, RZ, RZ, UR42 ;  /* 0x0000002aff007e24 */ /* 0x006fe2000f8e00ff */
[----:B------:R-:W-:Y:S01]  /*1850*/  UMOV UR5, 0xc0000010 ;  /* 0xc000001000057882 */ /* 0x000fe20000000000 */
[----:B------:R-:W-:-:S03]  /*1860*/  UMOV UR7, 0xc0000010 ;  /* 0xc000001000077882 */ /* 0x000fc60000000000 */
[----:B------:R-:W-:-:S03]  /*1870*/  ISETP.GE.AND P1, PT, R0, 0x1, PT ;  /* 0x000000010000780c */ /* 0x000fc60003f26270 */
[----:B------:R-:W-:Y:S03]  /*1880*/  IGMMA.64x64x32.S8.S8 R24, gdesc[UR4], RZ, !UPT, gsb0 ;  /* 0x01e00000041879f1 */ /* 0x000fe6000c0410ff */
[----:B------:R-:W-:-:S07]  /*1890*/  WARPGROUP.DEPBAR.LE gsb0, 0x0 ;  /* 0x00008000000079c5 */ /* 0x000fce0000010000 */
[----:B------:R-:W-:Y:S05]  /*18a0*/  @!P1 BRA `(.L_x_21) ;  /* 0x0000000000b49947 */ /* 0x000fea0003800000 */
[----:B------:R-:W-:Y:S01]  /*18b0*/  UIADD3 UR4, UR39, 0x1, URZ ;  /* 0x0000000127047890 */ /* 0x000fe2000fffe03f */
[----:B------:R-:W-:Y:S01]  /*18c0*/  IMAD.U32 R0, RZ, RZ, UR42 ;  /* 0x0000002aff007e24 */ /* 0x000fe2000f8e00ff */
[----:B------:R-:W-:Y:S02]  /*18d0*/  UMOV UR9, UR39 ;  /* 0x0000002700097c82 */ /* 0x000fe40008000000 */
[----:B------:R-:W-:-:S04]  /*18e0*/  UISETP.NE.AND UP0, UPT, UR4, 0x7, UPT ;  /* 0x000000070400788c */ /* 0x000fc8000bf05270 */
[----:B------:R-:W-:Y:S02]  /*18f0*/  USEL UR5, URZ, 0x1, UP0 ;  /* 0x000000013f057887 */ /* 0x000fe40008000000 */
[----:B------:R-:W-:Y:S02]  /*1900*/  USEL UR8, UR4, URZ, UP0 ;  /* 0x0000003f04087287 */ /* 0x000fe40008000000 */
[----:B------:R-:W-:-:S06]  /*1910*/  ULOP3.LUT UR5, UR38, UR5, URZ, 0x3c, !UPT ;  /* 0x0000000526057292 */ /* 0x000fcc000f8e3c3f */
[----:B------:R-:W-:-:S07]  /*1920*/  IMAD.U32 R5, RZ, RZ, UR5 ;  /* 0x00000005ff057e24 */ /* 0x000fce000f8e00ff */
.L_x_28:
[----:B-12---:R-:W-:Y:S05]  /*1930*/  @!P0 BRA `(.L_x_22) ;  /* 0x0000000000048947 */ /* 0x006fea0003800000 */
[----:B------:R-:W-:Y:S01]  /*1940*/  BPT.TRAP 0x1 ;  /* 0x000000040000795c */ /* 0x000fe20000300000 */
.L_x_22:
[----:B------:R-:W-:Y:S01]  /*1950*/  ULEA UR4, UR8, UR41, 0x3 ;  /* 0x0000002908047291 */ /* 0x000fe2000f8e183f */
[----:B------:R-:W-:-:S08]  /*1960*/  SHF.L.U32 R3, R5, 0x1f, RZ ;  /* 0x0000001f05037819 */ /* 0x000fd000000006ff */
[----:B------:R1:W2:Y:S01]  /*1970*/  SYNCS.PHASECHK.TRANS64.TRYWAIT P1, [UR4], R3 ;  /* 0x00000003ff0075a7 */ /* 0x0002a20008020144 */
[----:B------:R-:W-:Y:S05]  /*1980*/  @!P0 BRA `(.L_x_23) ;  /* 0x0000000000048947 */ /* 0x000fea0003800000 */
[----:B------:R-:W-:Y:S01]  /*1990*/  BPT.TRAP 0x1 ;  /* 0x000000040000795c */ /* 0x000fe20000300000 */
.L_x_23:
[----:B--2---:R-:W-:Y:S05]  /*19a0*/  @P1 BRA `(.L_x_24) ;  /* 0x0000000000081947 */ /* 0x004fea0003800000 */
[----:B------:R-:W2:Y:S02]  /*19b0*/  SYNCS.PHASECHK.TRANS64.TRYWAIT P1, [UR4], R3 ;  /* 0x00000003ff0075a7 */ /* 0x000ea40008020144 */
[----:B--2---:R-:W-:Y:S05]  /*19c0*/  @!P1 BRA `(.L_x_25) ;  /* 0x0000003800649947 */ /* 0x004fea0003800000 */
.L_x_24:
[----:B------:R-:W-:Y:S01]  /*19d0*/  ULEA UR4, UR8, UR45, 0x7 ;  /* 0x0000002d08047291 */ /* 0x000fe2000f8e383f */
[----:B------:R-:W-:Y:S01]  /*19e0*/  WARPGROUP.ARRIVE ;  /* 0x00000000000079c5 */ /* 0x000fe20000000000 */
[----:B------:R-:W-:Y:S01]  /*19f0*/  ULEA UR6, UR8, UR46, 0x7 ;  /* 0x0000002e08067291 */ /* 0x000fe2000f8e383f */
[----:B------:R-:W-:Y:S01]  /*1a00*/  UMOV UR5, 0xc0000010 ;  /* 0xc000001000057882 */ /* 0x000fe20000000000 */
[----:B------:R-:W-:-:S07]  /*1a10*/  UMOV UR7, 0xc0000010 ;  /* 0xc000001000077882 */ /* 0x000fce0000000000 */
[----:B------:R-:W-:Y:S03]  /*1a20*/  IGMMA.64x64x32.S8.S8 R24, gdesc[UR4], R24, gsb0 ;  /* 0x01e00000041879f1 */ /* 0x000fe60008041018 */
[----:B------:R-:W-:Y:S02]  /*1a30*/  WARPGROUP.DEPBAR.LE gsb0, 0x0 ;  /* 0x00008000000079c5 */ /* 0x000fe40000010000 */
[----:B------:R-:W-:Y:S05]  /*1a40*/  @!P0 BRA `(.L_x_26) ;  /* 0x0000000000048947 */ /* 0x000fea0003800000 */
[----:B------:R-:W-:Y:S01]  /*1a50*/  BPT.TRAP 0x1 ;  /* 0x000000040000795c */ /* 0x000fe20000300000 */
.L_x_26:
[----:B------:R-:W-:Y:S01]  /*1a60*/  ULEA UR4, UR9, UR41, 0x3 ;  /* 0x0000002909047291 */ /* 0x000fe2000f8e183f */
[----:B------:R-:W-:-:S03]  /*1a70*/  ISETP.GT.U32.AND P1, PT, R23, 0x1, PT ;  /* 0x000000011700780c */ /* 0x000fc60003f24070 */
[----:B------:R-:W-:-:S04]  /*1a80*/  UIADD3 UR4, UR4, 0x38, URZ ;  /* 0x0000003804047890 */ /* 0x000fc8000fffe03f */
[----:B------:R-:W-:-:S09]  /*1a90*/  UPRMT UR4, URZ, 0x654, UR4 ;  /* 0x000006543f047896 */ /* 0x000fd20008000004 */
[----:B------:R-:W-:Y:S01]  /*1aa0*/  SYNCS.ARRIVE.TRANS64.RED.A1T0 RZ, [UR4], RZ ;  /* 0x000000ffffff79a7 */ /* 0x000fe20008100404 */
[----:B------:R-:W-:Y:S05]  /*1ab0*/  @P1 BRA `(.L_x_27) ;  /* 0x0000000000041947 */ /* 0x000fea0003800000 */
[----:B------:R-:W-:Y:S01]  /*1ac0*/  BPT.TRAP 0x1 ;  /* 0x000000040000795c */ /* 0x000fe20000300000 */
.L_x_27:
[----:B------:R-:W-:Y:S01]  /*1ad0*/  UIADD3 UR8, UR8, 0x1, URZ ;  /* 0x0000000108087890 */ /* 0x000fe2000fffe03f */
[C---:B------:R-:W-:Y:S01]  /*1ae0*/  ISETP.GT.AND P1, PT, R0.reuse, 0x1, PT ;  /* 0x000000010000780c */ /* 0x040fe20003f24270 */
[----:B------:R-:W-:Y:S01]  /*1af0*/  UIADD3 UR9, UR9, 0x1, URZ ;  /* 0x0000000109097890 */ /* 0x000fe2000fffe03f */
[----:B------:R-:W-:Y:S01]  /*1b00*/  VIADD R0, R0, 0xffffffff ;  /* 0xffffffff00007836 */ /* 0x000fe20000000000 */
[----:B------:R-:W-:Y:S02]  /*1b10*/  UISETP.NE.AND UP0, UPT, UR8, 0x7, UPT ;  /* 0x000000070800788c */ /* 0x000fe4000bf05270 */
[----:B------:R-:W-:Y:S02]  /*1b20*/  UISETP.NE.AND UP1, UPT, UR9, 0x7, UPT ;  /* 0x000000070900788c */ /* 0x000fe4000bf25270 */
[----:B------:R-:W-:Y:S02]  /*1b30*/  USEL UR4, URZ, 0x1, UP0 ;  /* 0x000000013f047887 */ /* 0x000fe40008000000 */
[----:B------:R-:W-:-:S02]  /*1b40*/  USEL UR8, UR8, URZ, UP0 ;  /* 0x0000003f08087287 */ /* 0x000fc40008000000 */
[----:B------:R-:W-:Y:S02]  /*1b50*/  USEL UR9, UR9, URZ, UP1 ;  /* 0x0000003f09097287 */ /* 0x000fe40008800000 */
[----:B------:R-:W-:Y:S01]  /*1b60*/  LOP3.LUT R5, R5, UR4, RZ, 0x3c, !PT ;  /* 0x0000000405057c12 */ /* 0x000fe2000f8e3cff */
[----:B------:R-:W-:Y:S09]  /*1b70*/  @P1 BRA `(.L_x_28) ;  /* 0xfffffffc006c1947 */ /* 0x000ff2000383ffff */
.L_x_21:
[----:B------:R-:W3:Y:S01]  /*1b80*/  LDC R0, c[0x0][0x28c] ;  /* 0x0000a300ff007b82 */ /* 0x000ee20000000800 */
[----:B-12---:R-:W-:-:S04]  /*1b90*/  IMAD.U32 R3, RZ, RZ, UR49 ;  /* 0x00000031ff037e24 */ /* 0x006fc8000f8e00ff */
[----:B------:R1:W-:Y:S01]  /*1ba0*/  SYNCS.ARRIVE.TRANS64.A1T0 RZ, [R3+UR47], RZ ;  /* 0x000000ff03ff79a7 */ /* 0x0003e2000810002f */
[----:B---3--:R-:W-:-:S13]  /*1bb0*/  ISETP.GE.AND P1, PT, R0, 0x1, PT ;  /* 0x000000010000780c */ /* 0x008fda0003f26270 */
[----:B-1----:R-:W-:Y:S05]  /*1bc0*/  @!P1 BRA `(.L_x_29) ;  /* 0x00000000003c9947 */ /* 0x002fea0003800000 */
[----:B------:R-:W-:Y:S05]  /*1bd0*/  @!P0 BRA `(.L_x_30) ;  /* 0x0000000000048947 */ /* 0x000fea0003800000 */
[----:B------:R-:W-:Y:S01]  /*1be0*/  BPT.TRAP 0x1 ;  /* 0x000000040000795c */ /* 0x000fe20000300000 */
.L_x_30:
[----:B------:R-:W-:Y:S01]  /*1bf0*/  UIADD3 UR6, UR39, UR42, URZ ;  /* 0x0000002a27067290 */ /* 0x000fe2000fffe03f */
[----:B------:R-:W-:-:S03]  /*1c00*/  ISETP.GT.U32.AND P0, PT, R23, 0x1, PT ;  /* 0x000000011700780c */ /* 0x000fc60003f04070 */
[----:B------:R-:W-:-:S04]  /*1c10*/  UIMAD.WIDE.U32 UR4, UR6, 0x24924925, URZ ;  /* 0x24924925060478a5 */ /* 0x000fc8000f8e003f */
[----:B------:R-:W-:-:S04]  /*1c20*/  UIADD3 UR4, UR6, -UR5, URZ ;  /* 0x8000000506047290 */ /* 0x000fc8000fffe03f */
[----:B------:R-:W-:-:S04]  /*1c30*/  ULEA.HI UR4, UR4, UR5, URZ, 0x1f ;  /* 0x0000000504047291 */ /* 0x000fc8000f8ff83f */
[----:B------:R-:W-:-:S04]  /*1c40*/  USHF.R.U32.HI UR4, URZ, 0x2, UR4 ;  /* 0x000000023f047899 */ /* 0x000fc80008011604 */
[----:B------:R-:W-:-:S04]  /*1c50*/  UIMAD UR4, UR4, -0x7, UR6 ;  /* 0xfffffff9040478a4 */ /* 0x000fc8000f8e0206 */
[----:B------:R-:W-:-:S04]  /*1c60*/  ULEA UR4, UR4, UR41, 0x3 ;  /* 0x0000002904047291 */ /* 0x000fc8000f8e183f */
[----:B------:R-:W-:-:S04]  /*1c70*/  UIADD3 UR4, UR4, 0x38, URZ ;  /* 0x0000003804047890 */ /* 0x000fc8000fffe03f */
[----:B------:R-:W-:-:S09]  /*1c80*/  UPRMT UR4, URZ, 0x654, UR4 ;  /* 0x000006543f047896 */ /* 0x000fd20008000004 */
[----:B------:R-:W-:Y:S01]  /*1c90*/  SYNCS.ARRIVE.TRANS64.RED.A1T0 RZ, [UR4], RZ ;  /* 0x000000ffffff79a7 */ /* 0x000fe20008100404 */
[----:B------:R-:W-:Y:S05]  /*1ca0*/  @P0 BRA `(.L_x_29) ;  /* 0x0000000000040947 */ /* 0x000fea0003800000 */
[----:B------:R-:W-:Y:S01]  /*1cb0*/  BPT.TRAP 0x1 ;  /* 0x000000040000795c */ /* 0x000fe20000300000 */
.L_x_29:
[----:B------:R-:W-:Y:S01]  /*1cc0*/  SHF.L.U32 R0, R68, 0x1f, RZ ;  /* 0x0000001f44007819 */ /* 0x000fe200000006ff */
[----:B------:R-:W-:Y:S01]  /*1cd0*/  UIADD3 UR39, UR39, UR48, URZ ;  /* 0x0000003027277290 */ /* 0x000fe2000fffe03f */
[----:B------:R-:W-:Y:S01]  /*1ce0*/  IMAD.SHL.U32 R13, R19, 0x40, RZ ;  /* 0x00000040130d7824 */ /* 0x000fe200078e00ff */
[----:B------:R-:W-:Y:S01]  /*1cf0*/  UISETP.GE.U32.AND UP1, UPT, UR48, 0x7, UPT ;  /* 0x000000073000788c */ /* 0x000fe2000bf26070 */
[----:B------:R-:W1:Y:S01]  /*1d00*/  SYNCS.PHASECHK.TRANS64.TRYWAIT P0, [UR43+0x8], R0 ;  /* 0x00000800ff0075a7 */ /* 0x000e62000800016b */
[----:B------:R-:W-:Y:S01]  /*1d10*/  UISETP.GT.U32.AND UP0, UPT, UR39, 0x6, UPT ;  /* 0x000000062700788c */ /* 0x000fe2000bf04070 */
[----:B0-----:R-:W-:Y:S01]  /*1d20*/  SHF.R.S32.HI R11, RZ, 0x1f, R18 ;  /* 0x0000001fff0b7819 */ /* 0x001fe20000011412 */
[----:B------:R-:W-:Y:S02]  /*1d30*/  UIMAD.WIDE.U32 UR4, UR39, 0x24924925, URZ ;  /* 0x24924925270478a5 */ /* 0x000fe4000f8e003f */
[----:B------:R-:W-:Y:S02]  /*1d40*/  UISETP.LT.U32.AND UP0, UPT, UR48, 0x7, UP0 ;  /* 0x000000073000788c */ /* 0x000fe40008701070 */
[----:B------:R-:W-:-:S02]  /*1d50*/  UIADD3 UR4, UR39, -UR5, URZ ;  /* 0x8000000527047290 */ /* 0x000fc4000fffe03f */
[----:B------:R-:W-:Y:S02]  /*1d60*/  USEL UR6, URZ, 0x1, !UP0 ;  /* 0x000000013f067887 */ /* 0x000fe4000c000000 */
[----:B------:R-:W-:Y:S02]  /*1d70*/  ULEA.HI UR4, UR4, UR5, URZ, 0x1f ;  /* 0x0000000504047291 */ /* 0x000fe4000f8ff83f */
[----:B------:R-:W-:Y:S02]  /*1d80*/  ULOP3.LUT UR38, UR38, UR6, URZ, 0x3c, !UPT ;  /* 0x0000000626267292 */ /* 0x000fe4000f8e3c3f */
[----:B------:R-:W-:-:S04]  /*1d90*/  USHF.R.U32.HI UR4, URZ, 0x2, UR4 ;  /* 0x000000023f047899 */ /* 0x000fc80008011604 */
[----:B------:R-:W-:Y:S02]  /*1da0*/  @UP1 ULOP3.LUT UR38, UR38, 0x1, UR4, 0x78, !UPT ;  /* 0x0000000126261892 */ /* 0x000fe4000f8e7804 */
[----:B------:R-:W-:Y:S01]  /*1db0*/  UIMAD UR39, UR4, -0x7, UR39 ;  /* 0xfffffff9042778a4 */ /* 0x000fe2000f8e0227 */
[----:B-1----:R-:W-:Y:S11]  /*1dc0*/  @!P0 BRA `(.L_x_31) ;  /* 0x00000034007c8947 */ /* 0x002ff60003800000 */
.L_x_128:
[----:B0-----:R-:W-:Y:S01]  /*1dd0*/  IMAD.SHL.U32 R0, R22, 0x40, RZ ;  /* 0x0000004016007824 */ /* 0x001fe200078e00ff */
[----:B------:R-:W-:Y:S01]  /*1de0*/  ULDC UR6, c[0x0][0x284] ;  /* 0x0000a10000067ab9 */ /* 0x000fe20000000800 */
[----:B------:R-:W-:Y:S01]  /*1df0*/  ULDC.64 UR4, c[0x0][0x5d0] ;  /* 0x0001740000047ab9 */ /* 0x000fe20000000a00 */
[----:B------:R-:W-:Y:S01]  /*1e00*/  SHF.R.S32.HI R10, RZ, 0x1f, R13 ;  /* 0x0000001fff0a7819 */ /* 0x000fe2000001140d */
[----:B------:R-:W-:Y:S01]  /*1e10*/  IMAD R3, R11, UR4, RZ ;  /* 0x000000040b037c24 */ /* 0x000fe2000f8e02ff */
[----:B------:R-:W-:Y:S01]  /*1e20*/  ISETP.GE.AND P0, PT, R0, UR6, PT ;  /* 0x0000000600007c0c */ /* 0x000fe2000bf06270 */
[C---:B------:R-:W-:Y:S01]  /*1e30*/  IMAD.WIDE.U32 R4, R18.reuse, UR4, R60 ;  /* 0x0000000412047c25 */ /* 0x040fe2000f8e003c */
[----:B------:R-:W-:Y:S02]  /*1e40*/  ULDC UR4, c[0x0][0x288] ;  /* 0x0000a20000047ab9 */ /* 0x000fe40000000800 */
[C---:B------:R-:W-:Y:S01]  /*1e50*/  ISETP.GE.OR P0, PT, R13.reuse, UR4, P0 ;  /* 0x000000040d007c0c */ /* 0x040fe20008706670 */
[----:B------:R-:W-:Y:S01]  /*1e60*/  IMAD R3, R18, UR5, R3 ;  /* 0x0000000512037c24 */ /* 0x000fe2000f8e0203 */
[----:B------:R-:W-:-:S04]  /*1e70*/  IADD3 R4, P1, R13, R4, RZ ;  /* 0x000000040d047210 */ /* 0x000fc80007f3e0ff */
[----:B------:R-:W-:-:S07]  /*1e80*/  IADD3.X R5, R10, R5, R3, P1, !PT ;  /* 0x000000050a057210 */ /* 0x000fce0000ffe403 */
[----:B------:R-:W-:Y:S05]  /*1e90*/  @P0 BRA `(.L_x_32) ;  /* 0x0000001c001c0947 */ /* 0x000fea0003800000 */
[----:B------:R-:W0:Y:S01]  /*1ea0*/  LDC.64 R8, c[0x0][0x5c8] ;  /* 0x00017200ff087b82 */ /* 0x000e220000000a00 */
[----:B------:R-:W-:Y:S01]  /*1eb0*/  IMAD.WIDE R14, R22, 0x40, R58 ;  /* 0x00000040160e7825 */ /* 0x000fe200078e023a */
[----:B------:R-:W-:Y:S01]  /*1ec0*/  ULDC.64 UR4, c[0x0][0x5c0] ;  /* 0x0001700000047ab9 */ /* 0x000fe20000000a00 */
[----:B------:R-:W-:Y:S02]  /*1ed0*/  BSSY B0, `(.L_x_32) ;  /* 0x00001c3000007945 */ /* 0x000fe40003800000 */
[----:B------:R-:W-:Y:S02]  /*1ee0*/  IMAD.IADD R22, R65, 0x1, -R0 ;  /* 0x0000000141167824 */ /* 0x000fe400078e0a00 */
[----:B------:R-:W-:Y:S02]  /*1ef0*/  IMAD.IADD R69, R62, 0x1, -R13 ;  /* 0x000000013e457824 */ /* 0x000fe400078e0a0d */
[-C--:B0-----:R-:W-:Y:S02]  /*1f00*/  IMAD R3, R15, R8.reuse, RZ ;  /* 0x000000080f037224 */ /* 0x081fe400078e02ff */
[----:B------:R-:W-:-:S04]  /*1f10*/  IMAD.WIDE.U32 R4, R14, R8, R4 ;  /* 0x000000080e047225 */ /* 0x000fc800078e0004 */
[----:B------:R-:W-:Y:S01]  /*1f20*/  IMAD R3, R14, R9, R3 ;  /* 0x000000090e037224 */ /* 0x000fe200078e0203 */
[----:B------:R-:W-:-:S03]  /*1f30*/  IADD3 R6, P0, R4, UR4, RZ ;  /* 0x0000000404067c10 */ /* 0x000fc6000ff1e0ff */
[----:B------:R-:W-:Y:S01]  /*1f40*/  IMAD.IADD R3, R5, 0x1, R3 ;  /* 0x0000000105037824 */ /* 0x000fe200078e0203 */
[----:B------:R-:W-:-:S04]  /*1f50*/  LEA R4, P1, R8, R6, 0x3 ;  /* 0x0000000608047211 */ /* 0x000fc800078218ff */
[----:B------:R-:W-:Y:S02]  /*1f60*/  IADD3.X R7, R3, UR5, RZ, P0, !PT ;  /* 0x0000000503077c10 */ /* 0x000fe400087fe4ff */
[----:B-----5:R-:W-:Y:S02]  /*1f70*/  ISETP.NE.AND P0, PT, R57, RZ, PT ;  /* 0x000000ff3900720c */ /* 0x020fe40003f05270 */
[----:B------:R-:W-:-:S11]  /*1f80*/  LEA.HI.X R5, R8, R7, R9, 0x3, P1 ;  /* 0x0000000708057211 */ /* 0x000fd600008f1c09 */
[----:B------:R-:W-:Y:S05]  /*1f90*/  @!P0 BRA `(.L_x_33) ;  /* 0x0000001400188947 */ /* 0x000fea0003800000 */
[----:B------:R-:W0:Y:S01]  /*1fa0*/  LDC.64 R20, c[0x0][0x5b0] ;  /* 0x00016c00ff147b82 */ /* 0x000e220000000a00 */
[----:B------:R-:W-:Y:S01]  /*1fb0*/  ULDC.64 UR4, c[0x0][0x5b8] ;  /* 0x00016e0000047ab9 */ /* 0x000fe20000000a00 */
[----:B------:R-:W-:Y:S01]  /*1fc0*/  ISETP.GE.AND P3, PT, R69, 0x1, PT ;  /* 0x000000014500780c */ /* 0x000fe20003f66270 */
[----:B------:R-:W-:Y:S01]  /*1fd0*/  IMAD.WIDE.U32 R8, R18, UR4, R60 ;  /* 0x0000000412087c25 */ /* 0x000fe2000f8e003c */
[----:B------:R-:W-:Y:S02]  /*1fe0*/  BSSY B1, `(.L_x_34) ;  /* 0x000000e000017945 */ /* 0x000fe40003800000 */
[----:B------:R-:W-:Y:S01]  /*1ff0*/  ISETP.LT.OR P1, PT, R22, 0x1, !P3 ;  /* 0x000000011600780c */ /* 0x000fe20005f21670 */
[----:B------:R-:W-:Y:S01]  /*2000*/  IMAD R3, R11, UR4, RZ ;  /* 0x000000040b037c24 */ /* 0x000fe2000f8e02ff */
[----:B------:R-:W1:Y:S01]  /*2010*/  LDC.64 R70, c[0x0][0x5a8] ;  /* 0x00016a00ff467b82 */ /* 0x000e620000000a00 */
[----:B------:R-:W-:Y:S02]  /*2020*/  IADD3 R12, P0, R13, R8, RZ ;  /* 0x000000080d0c7210 */ /* 0x000fe40007f1e0ff */
[----:B------:R-:W-:-:S05]  /*2030*/  IMAD R3, R18, UR5, R3 ;  /* 0x0000000512037c24 */ /* 0x000fca000f8e0203 */
[----:B------:R-:W-:Y:S01]  /*2040*/  IADD3.X R13, R10, R9, R3, P0, !PT ;  /* 0x000000090a0d7210 */ /* 0x000fe200007fe403 */
[-C--:B0-----:R-:W-:Y:S02]  /*2050*/  IMAD R0, R15, R20.reuse, RZ ;  /* 0x000000140f007224 */ /* 0x081fe400078e02ff */
[----:B------:R-:W-:-:S04]  /*2060*/  IMAD.WIDE.U32 R8, R14, R20, R12 ;  /* 0x000000140e087225 */ /* 0x000fc800078e000c */
[----:B------:R-:W-:Y:S01]  /*2070*/  IMAD R19, R14, R21, R0 ;  /* 0x000000150e137224 */ /* 0x000fe200078e0200 */
[----:B-1----:R-:W-:-:S04]  /*2080*/  IADD3 R8, P0, R8, R70, RZ ;  /* 0x0000004608087210 */ /* 0x002fc80007f1e0ff */
[----:B------:R-:W-:Y:S01]  /*2090*/  IADD3.X R9, R71, R9, R19, P0, !PT ;  /* 0x0000000947097210 */ /* 0x000fe200007fe413 */
[----:B------:R-:W-:Y:S08]  /*20a0*/  @P1 BRA `(.L_x_35) ;  /* 0x0000000000041947 */ /* 0x000ff00003800000 */
[----:B------:R0:W5:Y:S02]  /*20b0*/  LDG.E.U8 R67, desc[UR36][R8.64] ;  /* 0x0000002408437981 */ /* 0x000164000c1e1100 */
.L_x_35:
[----:B------:R-:W-:Y:S05]  /*20c0*/  BSYNC B1 ;  /* 0x0000000000017941 */ /* 0x000fea0003800000 */
.L_x_34:
[----:B-----5:R-:W-:Y:S01]  /*20d0*/  LOP3.LUT R0, R67, 0xffff, RZ, 0xc0, !PT ;  /* 0x0000ffff43007812 */ /* 0x020fe200078ec0ff */
[----:B------:R-:W-:Y:S01]  /*20e0*/  IMAD.SHL.U32 R10, R20, 0x8, RZ ;  /* 0x00000008140a7824 */ /* 0x000fe200078e00ff */
[----:B------:R-:W-:Y:S01]  /*20f0*/  ISETP.GE.AND P2, PT, R69, 0x2, PT ;  /* 0x000000024500780c */ /* 0x000fe20003f46270 */
[----:B------:R-:W-:Y:S01]  /*2100*/  BSSY B1, `(.L_x_36) ;  /* 0x000000e000017945 */ /* 0x000fe20003800000 */
[----:B------:R-:W-:Y:S02]  /*2110*/  PRMT R0, R0, 0x8880, RZ ;  /* 0x0000888000007816 */ /* 0x000fe400000000ff */
[----:B------:R-:W-:Y:S02]  /*2120*/  ISETP.LT.OR P0, PT, R22, 0x1, !P2 ;  /* 0x000000011600780c */ /* 0x000fe40005701670 */
[----:B------:R-:W-:Y:S01]  /*2130*/  SHF.L.U64.HI R11, R20, 0x3, R21 ;  /* 0x00000003140b7819 */ /* 0x000fe20000010215 */
[----:B------:R-:W-:-:S04]  /*2140*/  IMAD R3, R0, R57, RZ ;  /* 0x0000003900037224 */ /* 0x000fc800078e02ff */
[----:B------:R-:W-:Y:S02]  /*2150*/  @!P1 IMAD R15, R24, R56, R3 ;  /* 0x00000038180f9224 */ /* 0x000fe400078e0203 */
[----:B------:R-:W-:-:S03]  /*2160*/  IMAD.WIDE.U32 R10, R14, R20, R10 ;  /* 0x000000140e0a7225 */ /* 0x000fc600078e000a */
[----:B------:R1:W-:Y:S01]  /*2170*/  @!P1 STG.E.U8 desc[UR36][R6.64], R15 ;  /* 0x0000000f06009986 */ /* 0x0003e2000c101124 */
[----:B------:R-:W-:Y:S01]  /*2180*/  IMAD.IADD R14, R19, 0x1, R11 ;  /* 0x00000001130e7824 */ /* 0x000fe200078e020b */
[----:B------:R-:W-:Y:S01]  /*2190*/  IADD3 R10, P4, P5, R12, R70, R10 ;  /* 0x000000460c0a7210 */ /* 0x000fe20007d9e00a */
[----:B------:R-:W-:-:S12]  /*21a0*/  @P0 BRA `(.L_x_37) ;  /* 0x00000000000c0947 */ /* 0x000fd80003800000 */
[----:B------:R-:W2:Y:S02]  /*21b0*/  LDG.E.U8 R67, desc[UR36][R8.64+0x1] ;  /* 0x0000012408437981 */ /* 0x000ea4000c1e1100 */
[----:B--2---:R-:W-:-:S05]  /*21c0*/  PRMT R0, R67, 0x8880, RZ ;  /* 0x0000888043007816 */ /* 0x004fca00000000ff */
[----:B------:R-:W-:-:S07]  /*21d0*/  IMAD R3, R0, R57, RZ ;  /* 0x0000003900037224 */ /* 0x000fce00078e02ff */
.L_x_37:
[----:B------:R-:W-:Y:S05]  /*21e0*/  BSYNC B1 ;  /* 0x0000000000017941 */ /* 0x000fea0003800000 */
.L_x_36:
[C---:B------:R-:W-:Y:S01]  /*21f0*/  ISETP.LT.OR P3, PT, R22.reuse, 0x9, !P3 ;  /* 0x000000091600780c */ /* 0x040fe20005f61670 */
[----:B------:R-:W-:Y:S01]  /*2200*/  @!P0 IMAD R25, R25, R56, R3 ;  /* 0x0000003819198224 */ /* 0x000fe200078e0203 */
[----:B------:R-:W-:Y:S01]  /*2210*/  ISETP.GE.AND P1, PT, R69, 0x9, PT ;  /* 0x000000094500780c */ /* 0x000fe20003f26270 */
[----:B------:R-:W-:Y:S01]  /*2220*/  BSSY B1, `(.L_x_38) ;  /* 0x000000b000017945 */ /* 0x000fe20003800000 */
[----:B------:R-:W-:Y:S02]  /*2230*/  IADD3.X R11, R13, R71, R14, P4, P5 ;  /* 0x000000470d0b7210 */ /* 0x000fe400027ea40e */
[----:B------:R2:W-:Y:S01]  /*2240*/  @!P0 STG.E.U8 desc[UR36][R6.64+0x1], R25 ;  /* 0x0000011906008986 */ /* 0x0005e2000c101124 */
[----:B------:R-:W-:Y:S02]  /*2250*/  ISETP.GE.AND P0, PT, R69, 0xa, PT ;  /* 0x0000000a4500780c */ /* 0x000fe40003f06270 */
[C---:B------:R-:W-:Y:S02]  /*2260*/  ISETP.LT.OR P2, PT, R22.reuse, 0x9, !P2 ;  /* 0x000000091600780c */ /* 0x040fe40005741670 */
[----:B------:R-:W-:-:S02]  /*2270*/  ISETP.LT.OR P5, PT, R22, 0x1, !P1 ;  /* 0x000000011600780c */ /* 0x000fc40004fa1670 */
[----:B------:R-:W-:Y:S01]  /*2280*/  ISETP.LT.OR P4, PT, R22, 0x1, !P0 ;  /* 0x000000011600780c */ /* 0x000fe20004781670 */
[----:B------:R-:W-:-:S12]  /*2290*/  @P3 BRA `(.L_x_39) ;  /* 0x00000000000c3947 */ /* 0x000fd80003800000 */
[----:B------:R-:W3:Y:S02]  /*22a0*/  LDG.E.U8 R67, desc[UR36][R10.64] ;  /* 0x000000240a437981 */ /* 0x000ee4000c1e1100 */
[----:B---3--:R-:W-:-:S05]  /*22b0*/  PRMT R0, R67, 0x8880, RZ ;  /* 0x0000888043007816 */ /* 0x008fca00000000ff */
[----:B------:R-:W-:-:S07]  /*22c0*/  IMAD R3, R0, R57, RZ ;  /* 0x0000003900037224 */ /* 0x000fce00078e02ff */
.L_x_39:
[----:B------:R-:W-:Y:S05]  /*22d0*/  BSYNC B1 ;  /* 0x0000000000017941 */ /* 0x000fea0003800000 */
.L_x_38:
[----:B------:R-:W-:Y:S01]  /*22e0*/  @!P3 IMAD R13, R26, R56, R3 ;  /* 0x000000381a0db224 */ /* 0x000fe200078e0203 */
[----:B------:R-:W-:Y:S04]  /*22f0*/  BSSY B1, `(.L_x_40) ;  /* 0x0000006000017945 */ /* 0x000fe80003800000 */
[----:B------:R3:W-:Y:S01]  /*2300*/  @!P3 STG.E.U8 desc[UR36][R4.64], R13 ;  /* 0x0000000d0400b986 */ /* 0x0007e2000c101124 */
[----:B------:R-:W-:Y:S05]  /*2310*/  @P2 BRA `(.L_x_41) ;  /* 0x00000000000c2947 */ /* 0x000fea0003800000 */
[----:B------:R-:W4:Y:S02]  /*2320*/  LDG.E.U8 R67, desc[UR36][R10.64+0x1] ;  /* 0x000001240a437981 */ /* 0x000f24000c1e1100 */
[----:B----4-:R-:W-:-:S05]  /*2330*/  PRMT R0, R67, 0x8880, RZ ;  /* 0x0000888043007816 */ /* 0x010fca00000000ff */
[----:B------:R-:W-:-:S07]  /*2340*/  IMAD R3, R0, R57, RZ ;  /* 0x0000003900037224 */ /* 0x000fce00078e02ff */
.L_x_41:
[----:B------:R-:W-:Y:S05]  /*2350*/  BSYNC B1 ;  /* 0x0000000000017941 */ /* 0x000fea0003800000 */
.L_x_40:
[----:B------:R-:W-:Y:S01]  /*2360*/  @!P2 IMAD R27, R27, R56, R3 ;  /* 0x000000381b1ba224 */ /* 0x000fe200078e0203 */
[----:B------:R-:W-:Y:S04]  /*2370*/  BSSY B1, `(.L_x_42) ;  /* 0x0000006000017945 */ /* 0x000fe80003800000 */
[----:B------:R4:W-:Y:S01]  /*2380*/  @!P2 STG.E.U8 desc[UR36][R4.64+0x1], R27 ;  /* 0x0000011b0400a986 */ /* 0x0009e2000c101124 */
[----:B------:R-:W-:Y:S05]  /*2390*/  @P5 BRA `(.L_x_43) ;  /* 0x00000000000c5947 */ /* 0x000fea0003800000 */
[----:B------:R-:W5:Y:S02]  /*23a0*/  LDG.E.U8 R67, desc[UR36][R8.64+0x8] ;  /* 0x0000082408437981 */ /* 0x000f64000c1e1100 */
[----:B-----5:R-:W-:-:S05]  /*23b0*/  PRMT R0, R67, 0x8880, RZ ;  /* 0x0000888043007816 */ /* 0x020fca00000000ff */
[----:B------:R-:W-:-:S07]  /*23c0*/  IMAD R3, R0, R57, RZ ;  /* 0x0000003900037224 */ /* 0x000fce00078e02ff */
.L_x_43:
[----:B------:R-:W-:Y:S05]  /*23d0*/  BSYNC B1 ;  /* 0x0000000000017941 */ /* 0x000fea0003800000 */
.L_x_42:
[----:B---3--:R-:W-:Y:S01]  /*23e0*/  @!P5 IMAD R13, R28, R56, R3 ;  /* 0x000000381c0dd224 */ /* 0x008fe200078e0203 */
[----:B------:R-:W-:Y:S04]  /*23f0*/  BSSY B1, `(.L_x_44) ;  /* 0x0000006000017945 */ /* 0x000fe80003800000 */
[----:B------:R3:W-:Y:S01]  /*2400*/  @!P5 STG.E.U8 desc[UR36][R6.64+0x8], R13 ;  /* 0x0000080d0600d986 */ /* 0x0007e2000c101124 */
[----:B------:R-:W-:Y:S05]  /*2410*/  @P4 BRA `(.L_x_45) ;  /* 0x00000000000c4947 */ /* 0x000fea0003800000 */
[----:B------:R-:W5:Y:S02]  /*2420*/  LDG.E.U8 R67, desc[UR36][R8.64+0x9] ;  /* 0x0000092408437981 */ /* 0x000f64000c1e1100 */
[----:B-----5:R-:W-:-:S05]  /*2430*/  PRMT R0, R67, 0x8880, RZ ;  /* 0x0000888043007816 */ /* 0x020fca00000000ff */
[----:B------:R-:W-:-:S07]  /*2440*/  IMAD R3, R0, R57, RZ ;  /* 0x0000003900037224 */ /* 0x000fce00078e02ff */
.L_x_45:
[----:B------:R-:W-:Y:S05]  /*2450*/  BSYNC B1 ;  /* 0x0000000000017941 */ /* 0x000fea0003800000 */
.L_x_44:
[C---:B------:R-:W-:Y:S01]  /*2460*/  ISETP.LT.OR P1, PT, R22.reuse, 0x9, !P1 ;  /* 0x000000091600780c */ /* 0x040fe20004f21670 */
[----:B------:R-:W-:Y:S01]  /*2470*/  @!P4 IMAD R29, R29, R56, R3 ;  /* 0x000000381d1dc224 */ /* 0x000fe200078e0203 */
[C---:B------:R-:W-:Y:S01]  /*2480*/  ISETP.GE.AND P3, PT, R69.reuse, 0x11, PT ;  /* 0x000000114500780c */ /* 0x040fe20003f66270 */
[----:B------:R-:W-:Y:S01]  /*2490*/  BSSY B1, `(.L_x_46) ;  /* 0x000000a000017945 */ /* 0x000fe20003800000 */
[----:B------:R-:W-:Y:S02]  /*24a0*/  ISETP.GE.AND P2, PT, R69, 0x12, PT ;  /* 0x000000124500780c */ /* 0x000fe40003f46270 */
[----:B------:R0:W-:Y:S01]  /*24b0*/  @!P4 STG.E.U8 desc[UR36][R6.64+0x9], R29 ;  /* 0x0000091d0600c986 */ /* 0x0001e2000c101124 */
[C---:B------:R-:W-:Y:S02]  /*24c0*/  ISETP.LT.OR P0, PT, R22.reuse, 0x9, !P0 ;  /* 0x000000091600780c */ /* 0x040fe40004701670 */
[C---:B------:R-:W-:Y:S02]  /*24d0*/  ISETP.LT.OR P5, PT, R22.reuse, 0x1, !P3 ;  /* 0x000000011600780c */ /* 0x040fe40005fa1670 */
[----:B------:R-:W-:-:S02]  /*24e0*/  ISETP.LT.OR P4, PT, R22, 0x1, !P2 ;  /* 0x000000011600780c */ /* 0x000fc40005781670 */
[----:B------:R-:W-:Y:S11]  /*24f0*/  @P1 BRA `(.L_x_47) ;  /* 0x00000000000c1947 */ /* 0x000ff60003800000 */
[----:B------:R-:W5:Y:S02]  /*2500*/  LDG.E.U8 R67, desc[UR36][R10.64+0x8] ;  /* 0x000008240a437981 */ /* 0x000f64000c1e1100 */
[----:B-----5:R-:W-:-:S05]  /*2510*/  PRMT R0, R67, 0x8880, RZ ;  /* 0x0000888043007816 */ /* 0x020fca00000000ff */
[----:B------:R-:W-:-:S07]  /*2520*/  IMAD R3, R0, R57, RZ ;  /* 0x0000003900037224 */ /* 0x000fce00078e02ff */
.L_x_47:
[----:B------:R-:W-:Y:S05]  /*2530*/  BSYNC B1 ;  /* 0x0000000000017941 */ /* 0x000fea0003800000 */
.L_x_46:
[----:B---3--:R-:W-:Y:S01]  /*2540*/  @!P1 IMAD R13, R30, R56, R3 ;  /* 0x000000381e0d9224 */ /* 0x008fe200078e0203 */
[----:B------:R-:W-:Y:S04]  /*2550*/  BSSY B1, `(.L_x_48) ;  /* 0x0000006000017945 */ /* 0x000fe80003800000 */
[----:B------:R3:W-:Y:S01]  /*2560*/  @!P1 STG.E.U8 desc[UR36][R4.64+0x8], R13 ;  /* 0x0000080d04009986 */ /* 0x0007e2000c101124 */
[----:B------:R-:W-:Y:S05]  /*2570*/  @P0 BRA `(.L_x_49) ;  /* 0x00000000000c0947 */ /* 0x000fea0003800000 */
[----:B------:R-:W5:Y:S02]  /*2580*/  LDG.E.U8 R67, desc[UR36][R10.64+0x9] ;  /* 0x000009240a437981 */ /* 0x000f64000c1e1100 */
[----:B-----5:R-:W-:-:S05]  /*2590*/  PRMT R0, R67, 0x8880, RZ ;  /* 0x0000888043007816 */ /* 0x020fca00000000ff */
[----:B------:R-:W-:-:S07]  /*25a0*/  IMAD R3, R0, R57, RZ ;  /* 0x0000003900037224 */ /* 0x000fce00078e02ff */
.L_x_49:
[----:B------:R-:W-:Y:S05]  /*25b0*/  BSYNC B1 ;  /* 0x0000000000017941 */ /* 0x000fea0003800000 */
.L_x_48:
[----:B------:R-:W-:Y:S01]  /*25c0*/  @!P0 IMAD R31, R31, R56, R3 ;  /* 0x000000381f1f8224 */ /* 0x000fe200078e0203 */
[----:B------:R-:W-:Y:S04]  /*25d0*/  BSSY B1, `(.L_x_50) ;  /* 0x0000006000017945 */ /* 0x000fe80003800000 */
[----:B------:R0:W-:Y:S01]  /*25e0*/  @!P0 STG.E.U8 desc[UR36][R4.64+0x9], R31 ;  /* 0x0000091f04008986 */ /* 0x0001e2000c101124 */
[----:B------:R-:W-:Y:S05]  /*25f0*/  @P5 BRA `(.L_x_51) ;  /* 0x00000000000c5947 */ /* 0x000fea0003800000 */
[----:B------:R-:W5:Y:S02]  /*2600*/  LDG.E.U8 R67, desc[UR36][R8.64+0x10] ;  /* 0x0000102408437981 */ /* 0x000f64000c1e1100 */
[----:B-----5:R-:W-:-:S05]  /*2610*/  PRMT R0, R67, 0x8880, RZ ;  /* 0x0000888043007816 */ /* 0x020fca00000000ff */
[----:B------:R-:W-:-:S07]  /*2620*/  IMAD R3, R0, R57, RZ ;  /* 0x0000003900037224 */ /* 0x000fce00078e02ff */
.L_x_51:
[----:B------:R-:W-:Y:S05]  /*2630*/  BSYNC B1 ;  /* 0x0000000000017941 */ /* 0x000fea0003800000 */
.L_x_50:
[----:B---3--:R-:W-:Y:S01]  /*2640*/  @!P5 IMAD R13, R32, R56, R3 ;  /* 0x00000038200dd224 */ /* 0x008fe200078e0203 */
[----:B------:R-:W-:Y:S04]  /*2650*/  BSSY B1, `(.L_x_52) ;  /* 0x0000006000017945 */ /* 0x000fe80003800000 */
[----:B------:R3:W-:Y:S01]  /*2660*/  @!P5 STG.E.U8 desc[UR36][R6.64+0x10], R13 ;  /* 0x0000100d0600d986 */ /* 0x0007e2000c101124 */
[----:B------:R-:W-:Y:S05]  /*2670*/  @P4 BRA `(.L_x_53) ;  /* 0x00000000000c4947 */ /* 0x000fea0003800000 */
[----:B------:R-:W5:Y:S02]  /*2680*/  LDG.E.U8 R67, desc[UR36][R8.64+0x11] ;  /* 0x0000112408437981 */ /* 0x000f64000c1e1100 */
[----:B-----5:R-:W-:-:S05]  /*2690*/  PRMT R0, R67, 0x8880, RZ ;  /* 0x0000888043007816 */ /* 0x020fca00000000ff */
[----:B------:R-:W-:-:S07]  /*26a0*/  IMAD R3, R0, R57, RZ ;  /* 0x0000003900037224 */ /* 0x000fce00078e02ff */
.L_x_53:
[----:B------:R-:W-:Y:S05]  /*26b0*/  BSYNC B1 ;  /* 0x0000000000017941 */ /* 0x000fea0003800000 */
.L_x_52:
        /* <DEDUP_REMOVED lines=13> */
.L_x_55:
[----:B------:R-:W-:Y:S05]  /*2790*/  BSYNC B1 ;  /* 0x0000000000017941 */ /* 0x000fea0003800000 */
.L_x_54:
[----:B---3--:R-:W-:Y:S01]  /*27a0*/  @!P3 IMAD R13, R34, R56, R3 ;  /* 0x00000038220db224 */ /* 0x008fe200078e0203 */
[----:B------:R-:W-:Y:S04]  /*27b0*/  BSSY B1, `(.L_x_56) ;  /* 0x0000006000017945 */ /* 0x000fe80003800000 */
[----:B------:R3:W-:Y:S01]  /*27c0*/  @!P3 STG.E.U8 desc[UR36][R4.64+0x10], R13 ;  /* 0x0000100d0400b986 */ /* 0x0007e2000c101124 */
[----:B------:R-:W-:Y:S05]  /*27d0*/  @P2 BRA `(.L_x_57) ;  /* 0x00000000000c2947 */ /* 0x000fea0003800000 */
[----:B------:R-:W5:Y:S02]  /*27e0*/  LDG.E.U8 R67, desc[UR36][R10.64+0x11] ;  /* 0x000011240a437981 */ /* 0x000f64000c1e1100 */
[----:B-----5:R-:W-:-:S05]  /*27f0*/  PRMT R0, R67, 0x8880, RZ ;  /* 0x0000888043007816 */ /* 0x020fca00000000ff */
[----:B------:R-:W-:-:S07]  /*2800*/  IMAD R3, R0, R57, RZ ;  /* 0x0000003900037224 */ /* 0x000fce00078e02ff */
.L_x_57:
[----:B------:R-:W-:Y:S05]  /*2810*/  BSYNC B1 ;  /* 0x0000000000017941 */ /* 0x000fea0003800000 */
.L_x_56:
[----:B------:R-:W-:Y:S01]  /*2820*/  @!P2 IMAD R35, R35, R56, R3 ;  /* 0x000000382323a224 */ /* 0x000fe200078e0203 */
[----:B------:R-:W-:Y:S04]  /*2830*/  BSSY B1, `(.L_x_58) ;  /* 0x0000006000017945 */ /* 0x000fe80003800000 */
[----:B------:R0:W-:Y:S01]  /*2840*/  @!P2 STG.E.U8 desc[UR36][R4.64+0x11], R35 ;  /* 0x000011230400a986 */ /* 0x0001e2000c101124 */
[----:B------:R-:W-:Y:S05]  /*2850*/  @P5 BRA `(.L_x_59) ;  /* 0x00000000000c5947 */ /* 0x000fea0003800000 */
[----:B------:R-:W5:Y:S02]  /*2860*/  LDG.E.U8 R67, desc[UR36][R8.64+0x18] ;  /* 0x0000182408437981 */ /* 0x000f64000c1e1100 */
[----:B-----5:R-:W-:-:S05]  /*2870*/  PRMT R0, R67, 0x8880, RZ ;  /* 0x0000888043007816 */ /* 0x020fca00000000ff */
[----:B------:R-:W-:-:S07]  /*2880*/  IMAD R3, R0, R57, RZ ;  /* 0x0000003900037224 */ /* 0x000fce00078e02ff */
.L_x_59:
[----:B------:R-:W-:Y:S05]  /*2890*/  BSYNC B1 ;  /* 0x0000000000017941 */ /* 0x000fea0003800000 */
.L_x_58:
[----:B---3--:R-:W-:Y:S01]  /*28a0*/  @!P5 IMAD R13, R36, R56, R3 ;  /* 0x00000038240dd224 */ /* 0x008fe200078e0203 */
[----:B------:R-:W-:Y:S04]  /*28b0*/  BSSY B1, `(.L_x_60) ;  /* 0x0000006000017945 */ /* 0x000fe80003800000 */
[----:B------:R3:W-:Y:S01]  /*28c0*/  @!P5 STG.E.U8 desc[UR36][R6.64+0x18], R13 ;  /* 0x0000180d0600d986 */ /* 0x0007e2000c101124 */
[----:B------:R-:W-:Y:S05]  /*28d0*/  @P4 BRA `(.L_x_61) ;  /* 0x00000000000c4947 */ /* 0x000fea0003800000 */
[----:B------:R-:W5:Y:S02]  /*28e0*/  LDG.E.U8 R67, desc[UR36][R8.64+0x19] ;  /* 0x0000192408437981 */ /* 0x000f64000c1e1100 */
[----:B-----5:R-:W-:-:S05]  /*28f0*/  PRMT R0, R67, 0x8880, RZ ;  /* 0x0000888043007816 */ /* 0x020fca00000000ff */
[----:B------:R-:W-:-:S07]  /*2900*/  IMAD R3, R0, R57, RZ ;  /* 0x0000003900037224 */ /* 0x000fce00078e02ff */
.L_x_61:
[----:B------:R-:W-:Y:S05]  /*2910*/  BSYNC B1 ;  /* 0x0000000000017941 */ /* 0x000fea0003800000 */
.L_x_60:
        /* <DEDUP_REMOVED lines=13> */
.L_x_63:
[----:B------:R-:W-:Y:S05]  /*29f0*/  BSYNC B1 ;  /* 0x0000000000017941 */ /* 0x000fea0003800000 */
.L_x_62:
[----:B---3--:R-:W-:Y:S01]  /*2a00*/  @!P1 IMAD R13, R38, R56, R3 ;  /* 0x00000038260d9224 */ /* 0x008fe200078e0203 */
[----:B------:R-:W-:Y:S04]  /*2a10*/  BSSY B1, `(.L_x_64) ;  /* 0x0000006000017945 */ /* 0x000fe80003800000 */
[----:B------:R3:W-:Y:S01]  /*2a20*/  @!P1 STG.E.U8 desc[UR36][R4.64+0x18], R13 ;  /* 0x0000180d04009986 */ /* 0x0007e2000c101124 */
[----:B------:R-:W-:Y:S05]  /*2a30*/  @P4 BRA `(.L_x_65) ;  /* 0x00000000000c4947 */ /* 0x000fea0003800000 */
[----:B------:R-:W5:Y:S02]  /*2a40*/  LDG.E.U8 R67, desc[UR36][R10.64+0x19] ;  /* 0x000019240a437981 */ /* 0x000f64000c1e1100 */
[----:B-----5:R-:W-:-:S05]  /*2a50*/  PRMT R0, R67, 0x8880, RZ ;  /* 0x0000888043007816 */ /* 0x020fca00000000ff */
[----:B------:R-:W-:-:S07]  /*2a60*/  IMAD R3, R0, R57, RZ ;  /* 0x0000003900037224 */ /* 0x000fce00078e02ff */
.L_x_65:
[----:B------:R-:W-:Y:S05]  /*2a70*/  BSYNC B1 ;  /* 0x0000000000017941 */ /* 0x000fea0003800000 */
.L_x_64:
[----:B------:R-:W-:Y:S01]  /*2a80*/  @!P4 IMAD R39, R39, R56, R3 ;  /* 0x000000382727c224 */ /* 0x000fe200078e0203 */
[----:B------:R-:W-:Y:S04]  /*2a90*/  BSSY B1, `(.L_x_66) ;  /* 0x0000006000017945 */ /* 0x000fe80003800000 */
[----:B------:R0:W-:Y:S01]  /*2aa0*/  @!P4 STG.E.U8 desc[UR36][R4.64+0x19], R39 ;  /* 0x000019270400c986 */ /* 0x0001e2000c101124 */
[----:B------:R-:W-:Y:S05]  /*2ab0*/  @P5 BRA `(.L_x_67) ;  /* 0x00000000000c5947 */ /* 0x000fea0003800000 */
[----:B------:R-:W5:Y:S02]  /*2ac0*/  LDG.E.U8 R67, desc[UR36][R8.64+0x20] ;  /* 0x0000202408437981 */ /* 0x000f64000c1e1100 */
[----:B-----5:R-:W-:-:S05]  /*2ad0*/  PRMT R0, R67, 0x8880, RZ ;  /* 0x0000888043007816 */ /* 0x020fca00000000ff */
[----:B------:R-:W-:-:S07]  /*2ae0*/  IMAD R3, R0, R57, RZ ;  /* 0x0000003900037224 */ /* 0x000fce00078e02ff */
.L_x_67:
[----:B------:R-:W-:Y:S05]  /*2af0*/  BSYNC B1 ;  /* 0x0000000000017941 */ /* 0x000fea0003800000 */
.L_x_66:
[----:B---3--:R-:W-:Y:S01]  /*2b00*/  @!P5 IMAD R13, R40, R56, R3 ;  /* 0x00000038280dd224 */ /* 0x008fe200078e0203 */
[----:B------:R-:W-:Y:S04]  /*2b10*/  BSSY B1, `(.L_x_68) ;  /* 0x0000006000017945 */ /* 0x000fe80003800000 */
[----:B------:R3:W-:Y:S01]  /*2b20*/  @!P5 STG.E.U8 desc[UR36][R6.64+0x20], R13 ;  /* 0x0000200d0600d986 */ /* 0x0007e2000c101124 */
[----:B------:R-:W-:Y:S05]  /*2b30*/  @P0 BRA `(.L_x_69) ;  /* 0x00000000000c0947 */ /* 0x000fea0003800000 */
[----:B------:R-:W5:Y:S02]  /*2b40*/  LDG.E.U8 R67, desc[UR36][R8.64+0x21] ;  /* 0x0000212408437981 */ /* 0x000f64000c1e1100 */
[----:B-----5:R-:W-:-:S05]  /*2b50*/  PRMT R0, R67, 0x8880, RZ ;  /* 0x0000888043007816 */ /* 0x020fca00000000ff */
[----:B------:R-:W-:-:S07]  /*2b60*/  IMAD R3, R0, R57, RZ ;  /* 0x0000003900037224 */ /* 0x000fce00078e02ff */
.L_x_69:
[----:B------:R-:W-:Y:S05]  /*2b70*/  BSYNC B1 ;  /* 0x0000000000017941 */ /* 0x000fea0003800000 */
.L_x_68:
        /* <DEDUP_REMOVED lines=13> */
.L_x_71:
[----:B------:R-:W-:Y:S05]  /*2c50*/  BSYNC B1 ;  /* 0x0000000000017941 */ /* 0x000fea0003800000 */
.L_x_70:
[----:B---3--:R-:W-:Y:S01]  /*2c60*/  @!P3 IMAD R13, R42, R56, R3 ;  /* 0x000000382a0db224 */ /* 0x008fe200078e0203 */
[----:B------:R-:W-:Y:S04]  /*2c70*/  BSSY B1, `(.L_x_72) ;  /* 0x0000006000017945 */ /* 0x000fe80003800000 */
[----:B------:R3:W-:Y:S01]  /*2c80*/  @!P3 STG.E.U8 desc[UR36][R4.64+0x20], R13 ;  /* 0x0000200d0400b986 */ /* 0x0007e2000c101124 */
[----:B------:R-:W-:Y:S05]  /*2c90*/  @P2 BRA `(.L_x_73) ;  /* 0x00000000000c2947 */ /* 0x000fea0003800000 */
[----:B------:R-:W5:Y:S02]  /*2ca0*/  LDG.E.U8 R67, desc[UR36][R10.64+0x21] ;  /* 0x000021240a437981 */ /* 0x000f64000c1e1100 */
[----:B-----5:R-:W-:-:S05]  /*2cb0*/  PRMT R0, R67, 0x8880, RZ ;  /* 0x0000888043007816 */ /* 0x020fca00000000ff */
[----:B------:R-:W-:-:S07]  /*2cc0*/  IMAD R3, R0, R57, RZ ;  /* 0x0000003900037224 */ /* 0x000fce00078e02ff */
.L_x_73:
[----:B------:R-:W-:Y:S05]  /*2cd0*/  BSYNC B1 ;  /* 0x0000000000017941 */ /* 0x000fea0003800000 */
.L_x_72:
[----:B------:R-:W-:Y:S01]  /*2ce0*/  @!P2 IMAD R43, R43, R56, R3 ;  /* 0x000000382b2ba224 */ /* 0x000fe200078e0203 */
[----:B------:R-:W-:Y:S04]  /*2cf0*/  BSSY B1, `(.L_x_74) ;  /* 0x0000006000017945 */ /* 0x000fe80003800000 */
[----:B------:R0:W-:Y:S01]  /*2d00*/  @!P2 STG.E.U8 desc[UR36][R4.64+0x21], R43 ;  /* 0x0000212b0400a986 */ /* 0x0001e2000c101124 */
[----:B------:R-:W-:Y:S05]  /*2d10*/  @P0 BRA `(.L_x_75) ;  /* 0x00000000000c0947 */ /* 0x000fea0003800000 */
[----:B------:R-:W5:Y:S02]  /*2d20*/  LDG.E.U8 R67, desc[UR36][R8.64+0x28] ;  /* 0x0000282408437981 */ /* 0x000f64000c1e1100 */
[----:B-----5:R-:W-:-:S05]  /*2d30*/  PRMT R0, R67, 0x8880, RZ ;  /* 0x0000888043007816 */ /* 0x020fca00000000ff */
[----:B------:R-:W-:-:S07]  /*2d40*/  IMAD R3, R0, R57, RZ ;  /* 0x0000003900037224 */ /* 0x000fce00078e02ff */
.L_x_75:
[----:B------:R-:W-:Y:S05]  /*2d50*/  BSYNC B1 ;  /* 0x0000000000017941 */ /* 0x000fea0003800000 */
.L_x_74:
[----:B---3--:R-:W-:Y:S01]  /*2d60*/  @!P0 IMAD R13, R44, R56, R3 ;  /* 0x000000382c0d8224 */ /* 0x008fe200078e0203 */
[----:B------:R-:W-:Y:S04]  /*2d70*/  BSSY B1, `(.L_x_76) ;  /* 0x0000006000017945 */ /* 0x000fe80003800000 */
[----:B------:R3:W-:Y:S01]  /*2d80*/  @!P0 STG.E.U8 desc[UR36][R6.64+0x28], R13 ;  /* 0x0000280d06008986 */ /* 0x0007e2000c101124 */
[----:B------:R-:W-:Y:S05]  /*2d90*/  @P5 BRA `(.L_x_77) ;  /* 0x00000000000c5947 */ /* 0x000fea0003800000 */
[----:B------:R-:W5:Y:S02]  /*2da0*/  LDG.E.U8 R67, desc[UR36][R8.64+0x29] ;  /* 0x0000292408437981 */ /* 0x000f64000c1e1100 */
[----:B-----5:R-:W-:-:S05]  /*2db0*/  PRMT R0, R67, 0x8880, RZ ;  /* 0x0000888043007816 */ /* 0x020fca00000000ff */
[----:B------:R-:W-:-:S07]  /*2dc0*/  IMAD R3, R0, R57, RZ ;  /* 0x0000003900037224 */ /* 0x000fce00078e02ff */
.L_x_77:
[----:B------:R-:W-:Y:S05]  /*2dd0*/  BSYNC B1 ;  /* 0x0000000000017941 */ /* 0x000fea0003800000 */
.L_x_76:
        /* <DEDUP_REMOVED lines=13> */
.L_x_79:
[----:B------:R-:W-:Y:S05]  /*2eb0*/  BSYNC B1 ;  /* 0x0000000000017941 */ /* 0x000fea0003800000 */
.L_x_78:
[----:B---3--:R-:W-:Y:S01]  /*2ec0*/  @!P4 IMAD R13, R46, R56, R3 ;  /* 0x000000382e0dc224 */ /* 0x008fe200078e0203 */
[----:B------:R-:W-:Y:S04]  /*2ed0*/  BSSY B1, `(.L_x_80) ;  /* 0x0000006000017945 */ /* 0x000fe80003800000 */
[----:B------:R3:W-:Y:S01]  /*2ee0*/  @!P4 STG.E.U8 desc[UR36][R4.64+0x28], R13 ;  /* 0x0000280d0400c986 */ /* 0x0007e2000c101124 */
[----:B------:R-:W-:Y:S05]  /*2ef0*/  @P1 BRA `(.L_x_81) ;  /* 0x00000000000c1947 */ /* 0x000fea0003800000 */
[----:B------:R-:W5:Y:S02]  /*2f00*/  LDG.E.U8 R67, desc[UR36][R10.64+0x29] ;  /* 0x000029240a437981 */ /* 0x000f64000c1e1100 */
[----:B-----5:R-:W-:-:S05]  /*2f10*/  PRMT R0, R67, 0x8880, RZ ;  /* 0x0000888043007816 */ /* 0x020fca00000000ff */
[----:B------:R-:W-:-:S07]  /*2f20*/  IMAD R3, R0, R57, RZ ;  /* 0x0000003900037224 */ /* 0x000fce00078e02ff */
.L_x_81:
[----:B------:R-:W-:Y:S05]  /*2f30*/  BSYNC B1 ;  /* 0x0000000000017941 */ /* 0x000fea0003800000 */
.L_x_80:
[----:B------:R-:W-:Y:S01]  /*2f40*/  @!P1 IMAD R47, R47, R56, R3 ;  /* 0x000000382f2f9224 */ /* 0x000fe200078e0203 */
[----:B------:R-:W-:Y:S04]  /*2f50*/  BSSY B1, `(.L_x_82) ;  /* 0x0000006000017945 */ /* 0x000fe80003800000 */
[----:B------:R0:W-:Y:S01]  /*2f60*/  @!P1 STG.E.U8 desc[UR36][R4.64+0x29], R47 ;  /* 0x0000292f04009986 */ /* 0x0001e2000c101124 */
[----:B------:R-:W-:Y:S05]  /*2f70*/  @P3 BRA `(.L_x_83) ;  /* 0x00000000000c3947 */ /* 0x000fea0003800000 */
[----:B------:R-:W5:Y:S02]  /*2f80*/  LDG.E.U8 R67, desc[UR36][R8.64+0x30] ;  /* 0x0000302408437981 */ /* 0x000f64000c1e1100 */
[----:B-----5:R-:W-:-:S05]  /*2f90*/  PRMT R0, R67, 0x8880, RZ ;  /* 0x0000888043007816 */ /* 0x020fca00000000ff */
[----:B------:R-:W-:-:S07]  /*2fa0*/  IMAD R3, R0, R57, RZ ;  /* 0x0000003900037224 */ /* 0x000fce00078e02ff */
.L_x_83:
[----:B------:R-:W-:Y:S05]  /*2fb0*/  BSYNC B1 ;  /* 0x0000000000017941 */ /* 0x000fea0003800000 */
.L_x_82:
[----:B---3--:R-:W-:Y:S01]  /*2fc0*/  @!P3 IMAD R13, R48, R56, R3 ;  /* 0x00000038300db224 */ /* 0x008fe200078e0203 */
[----:B------:R-:W-:Y:S04]  /*2fd0*/  BSSY B1, `(.L_x_84) ;  /* 0x0000006000017945 */ /* 0x000fe80003800000 */
[----:B------:R3:W-:Y:S01]  /*2fe0*/  @!P3 STG.E.U8 desc[UR36][R6.64+0x30], R13 ;  /* 0x0000300d0600b986 */ /* 0x0007e2000c101124 */
[----:B------:R-:W-:Y:S05]  /*2ff0*/  @P5 BRA `(.L_x_85) ;  /* 0x00000000000c5947 */ /* 0x000fea0003800000 */
[----:B------:R-:W5:Y:S02]  /*3000*/  LDG.E.U8 R67, desc[UR36][R8.64+0x31] ;  /* 0x0000312408437981 */ /* 0x000f64000c1e1100 */
[----:B-----5:R-:W-:-:S05]  /*3010*/  PRMT R0, R67, 0x8880, RZ ;  /* 0x0000888043007816 */ /* 0x020fca00000000ff */
[----:B------:R-:W-:-:S07]  /*3020*/  IMAD R3, R0, R57, RZ ;  /* 0x0000003900037224 */ /* 0x000fce00078e02ff */
.L_x_85:
[----:B------:R-:W-:Y:S05]  /*3030*/  BSYNC B1 ;  /* 0x0000000000017941 */ /* 0x000fea0003800000 */
.L_x_84:
        /* <DEDUP_REMOVED lines=9> */
[----:B------:R-:W-:Y:S01]  /*30d0*/  ISETP.LT.OR P3, PT, R22, 0x9, !P3 ;  /* 0x000000091600780c */ /* 0x000fe20005f61670 */
[----:B------:R-:W-:-:S12]  /*30e0*/  @P2 BRA `(.L_x_87) ;  /* 0x00000000000c2947 */ /* 0x000fd80003800000 */
[----:B------:R-:W5:Y:S02]  /*30f0*/  LDG.E.U8 R67, desc[UR36][R10.64+0x30] ;  /* 0x000030240a437981 */ /* 0x000f64000c1e1100 */
[----:B-----5:R-:W-:-:S05]  /*3100*/  PRMT R0, R67, 0x8880, RZ ;  /* 0x0000888043007816 */ /* 0x020fca00000000ff */
[----:B------:R-:W-:-:S07]  /*3110*/  IMAD R3, R0, R57, RZ ;  /* 0x0000003900037224 */ /* 0x000fce00078e02ff */
.L_x_87:
[----:B------:R-:W-:Y:S05]  /*3120*/  BSYNC B1 ;  /* 0x0000000000017941 */ /* 0x000fea0003800000 */
.L_x_86:
[----:B---3--:R-:W-:Y:S01]  /*3130*/  @!P2 IMAD R13, R50, R56, R3 ;  /* 0x00000038320da224 */ /* 0x008fe200078e0203 */
[----:B------:R-:W-:Y:S04]  /*3140*/  BSSY B1, `(.L_x_88) ;  /* 0x0000006000017945 */ /* 0x000fe80003800000 */
[----:B------:R3:W-:Y:S01]  /*3150*/  @!P2 STG.E.U8 desc[UR36][R4.64+0x30], R13 ;  /* 0x0000300d0400a986 */ /* 0x0007e2000c101124 */
[----:B------:R-:W-:Y:S05]  /*3160*/  @P0 BRA `(.L_x_89) ;  /* 0x00000000000c0947 */ /* 0x000fea0003800000 */
[----:B------:R-:W5:Y:S02]  /*3170*/  LDG.E.U8 R67, desc[UR36][R10.64+0x31] ;  /* 0x000031240a437981 */ /* 0x000f64000c1e1100 */
[----:B-----5:R-:W-:-:S05]  /*3180*/  PRMT R0, R67, 0x8880, RZ ;  /* 0x0000888043007816 */ /* 0x020fca00000000ff */
[----:B------:R-:W-:-:S07]  /*3190*/  IMAD R3, R0, R57, RZ ;  /* 0x0000003900037224 */ /* 0x000fce00078e02ff */
.L_x_89:
[----:B------:R-:W-:Y:S05]  /*31a0*/  BSYNC B1 ;  /* 0x0000000000017941 */ /* 0x000fea0003800000 */
.L_x_88:
[----:B------:R-:W-:Y:S01]  /*31b0*/  @!P0 IMAD R51, R51, R56, R3 ;  /* 0x0000003833338224 */ /* 0x000fe200078e0203 */
[----:B------:R-:W-:Y:S04]  /*31c0*/  BSSY B1, `(.L_x_90) ;  /* 0x0000006000017945 */ /* 0x000fe80003800000 */
[----:B------:R0:W-:Y:S01]  /*31d0*/  @!P0 STG.E.U8 desc[UR36][R4.64+0x31], R51 ;  /* 0x0000313304008986 */ /* 0x0001e2000c101124 */
[----:B------:R-:W-:Y:S05]  /*31e0*/  @P5 BRA `(.L_x_91) ;  /* 0x00000000000c5947 */ /* 0x000fea0003800000 */
[----:B------:R-:W5:Y:S02]  /*31f0*/  LDG.E.U8 R67, desc[UR36][R8.64+0x38] ;  /* 0x0000382408437981 */ /* 0x000f64000c1e1100 */
[----:B-----5:R-:W-:-:S05]  /*3200*/  PRMT R0, R67, 0x8880, RZ ;  /* 0x0000888043007816 */ /* 0x020fca00000000ff */
[----:B------:R-:W-:-:S07]  /*3210*/  IMAD R3, R0, R57, RZ ;  /* 0x0000003900037224 */ /* 0x000fce00078e02ff */
.L_x_91:
[----:B------:R-:W-:Y:S05]  /*3220*/  BSYNC B1 ;  /* 0x0000000000017941 */ /* 0x000fea0003800000 */
.L_x_90:
[----:B---3--:R-:W-:Y:S01]  /*3230*/  @!P5 IMAD R13, R52, R56, R3 ;  /* 0x00000038340dd224 */ /* 0x008fe200078e0203 */
[----:B------:R-:W-:Y:S04]  /*3240*/  BSSY B1, `(.L_x_92) ;  /* 0x0000006000017945 */ /* 0x000fe80003800000 */
[----:B------:R3:W-:Y:S01]  /*3250*/  @!P5 STG.E.U8 desc[UR36][R6.64+0x38], R13 ;  /* 0x0000380d0600d986 */ /* 0x0007e2000c101124 */
[----:B------:R-:W-:Y:S05]  /*3260*/  @P4 BRA `(.L_x_93) ;  /* 0x00000000000c4947 */ /* 0x000fea0003800000 */
[----:B------:R-:W5:Y:S02]  /*3270*/  LDG.E.U8 R67, desc[UR36][R8.64+0x39] ;  /* 0x0000392408437981 */ /* 0x000f64000c1e1100 */
[----:B-----5:R-:W-:-:S05]  /*3280*/  PRMT R0, R67, 0x8880, RZ ;  /* 0x0000888043007816 */ /* 0x020fca00000000ff */
[----:B------:R-:W-:-:S07]  /*3290*/  IMAD R3, R0, R57, RZ ;  /* 0x0000003900037224 */ /* 0x000fce00078e02ff */
.L_x_93:
[----:B------:R-:W-:Y:S05]  /*32a0*/  BSYNC B1 ;  /* 0x0000000000017941 */ /* 0x000fea0003800000 */
.L_x_92:
[----:B------:R-:W-:Y:S01]  /*32b0*/  @!P4 IMAD R53, R53, R56, R3 ;  /* 0x000000383535c224 */ /* 0x000fe200078e0203 */
[----:B------:R-:W-:Y:S04]  /*32c0*/  BSSY B1, `(.L_x_94) ;  /* 0x0000006000017945 */ /* 0x000fe80003800000 */
[----:B------:R0:W-:Y:S01]  /*32d0*/  @!P4 STG.E.U8 desc[UR36][R6.64+0x39], R53 ;  /* 0x000039350600c986 */ /* 0x0001e2000c101124 */
[----:B------:R-:W-:Y:S05]  /*32e0*/  @P3 BRA `(.L_x_95) ;  /* 0x00000000000c3947 */ /* 0x000fea0003800000 */
[----:B------:R-:W5:Y:S02]  /*32f0*/  LDG.E.U8 R67, desc[UR36][R10.64+0x38] ;  /* 0x000038240a437981 */ /* 0x000f64000c1e1100 */
[----:B-----5:R-:W-:-:S05]  /*3300*/  PRMT R0, R67, 0x8880, RZ ;  /* 0x0000888043007816 */ /* 0x020fca00000000ff */
[----:B------:R-:W-:-:S07]  /*3310*/  IMAD R3, R0, R57, RZ ;  /* 0x0000003900037224 */ /* 0x000fce00078e02ff */
.L_x_95:
[----:B------:R-:W-:Y:S05]  /*3320*/  BSYNC B1 ;  /* 0x0000000000017941 */ /* 0x000fea0003800000 */
.L_x_94:
[----:B0123--:R-:W-:Y:S01]  /*3330*/  @!P3 IMAD R7, R54, R56, R3 ;  /* 0x000000383607b224 */ /* 0x00ffe200078e0203 */
[----:B------:R-:W-:Y:S01]  /*3340*/  ISETP.LT.OR P1, PT, R22, 0x9, !P1 ;  /* 0x000000091600780c */ /* 0x000fe20004f21670 */
[----:B------:R-:W-:Y:S03]  /*3350*/  BSSY B1, `(.L_x_96) ;  /* 0x0000006000017945 */ /* 0x000fe60003800000 */
[----:B------:R0:W-:Y:S09]  /*3360*/  @!P3 STG.E.U8 desc[UR36][R4.64+0x38], R7 ;  /* 0x000038070400b986 */ /* 0x0001f2000c101124 */
[----:B------:R-:W-:Y:S05]  /*3370*/  @P1 BRA `(.L_x_97) ;  /* 0x00000000000c1947 */ /* 0x000fea0003800000 */
[----:B------:R-:W2:Y:S02]  /*3380*/  LDG.E.U8 R67, desc[UR36][R10.64+0x39] ;  /* 0x000039240a437981 */ /* 0x000ea4000c1e1100 */
[----:B--2---:R-:W-:-:S05]  /*3390*/  PRMT R0, R67, 0x8880, RZ ;  /* 0x0000888043007816 */ /* 0x004fca00000000ff */
[----:B------:R-:W-:-:S07]  /*33a0*/  IMAD R3, R0, R57, RZ ;  /* 0x0000003900037224 */ /* 0x000fce00078e02ff */
.L_x_97:
[----:B------:R-:W-:Y:S05]  /*33b0*/  BSYNC B1 ;  /* 0x0000000000017941 */ /* 0x000fea0003800000 */
.L_x_96:
[----:B------:R-:W-:Y:S01]  /*33c0*/  IMAD R3, R55, R56, R3 ;  /* 0x0000003837037224 */ /* 0x000fe200078e0203 */
[----:B------:R-:W-:Y:S06]  /*33d0*/  @P1 BRA `(.L_x_98) ;  /* 0x0000000400c81947 */ /* 0x000fec0003800000 */
[----:B------:R1:W-:Y:S01]  /*33e0*/  STG.E.U8 desc[UR36][R4.64+0x39], R3 ;  /* 0x0000390304007986 */ /* 0x0003e2000c101124 */
[----:B------:R-:W-:Y:S05]  /*33f0*/  BRA `(.L_x_98) ;  /* 0x0000000400c07947 */ /* 0x000fea0003800000 */
.L_x_33:
[C---:B------:R-:W-:Y:S02]  /*3400*/  ISETP.GE.AND P1, PT, R69.reuse, 0x1, PT ;  /* 0x000000014500780c */ /* 0x040fe40003f26270 */
[----:B------:R-:W-:Y:S02]  /*3410*/  ISETP.GE.AND P0, PT, R69, 0x2, PT ;  /* 0x000000024500780c */ /* 0x000fe40003f06270 */
[C---:B------:R-:W-:Y:S02]  /*3420*/  ISETP.LT.OR P4, PT, R22.reuse, 0x1, !P1 ;  /* 0x000000011600780c */ /* 0x040fe40004f81670 */
[C---:B------:R-:W-:Y:S02]  /*3430*/  ISETP.LT.OR P5, PT, R22.reuse, 0x1, !P0 ;  /* 0x000000011600780c */ /* 0x040fe400047a1670 */
[C---:B------:R-:W-:Y:S02]  /*3440*/  ISETP.LT.OR P1, PT, R22.reuse, 0x9, !P1 ;  /* 0x000000091600780c */ /* 0x040fe40004f21670 */
[----:B------:R-:W-:-:S02]  /*3450*/  ISETP.LT.OR P0, PT, R22, 0x9, !P0 ;  /* 0x000000091600780c */ /* 0x000fc40004701670 */
[C---:B------:R-:W-:Y:S02]  /*3460*/  ISETP.GE.AND P3, PT, R69.reuse, 0x9, PT ;  /* 0x000000094500780c */ /* 0x040fe40003f66270 */
[----:B------:R-:W-:-:S03]  /*3470*/  ISETP.GE.AND P2, PT, R69, 0xa, PT ;  /* 0x0000000a4500780c */ /* 0x000fc60003f46270 */
[-C--:B------:R-:W-:Y:S02]  /*3480*/  @!P4 IMAD R3, R24, R56.reuse, RZ ;  /* 0x000000381803c224 */ /* 0x080fe400078e02ff */
[-C--:B------:R-:W-:Y:S02]  /*3490*/  @!P5 IMAD R25, R25, R56.reuse, RZ ;  /* 0x000000381919d224 */ /* 0x080fe400078e02ff */
[-C--:B------:R-:W-:Y:S01]  /*34a0*/  @!P1 IMAD R9, R26, R56.reuse, RZ ;  /* 0x000000381a099224 */ /* 0x080fe200078e02ff */
[----:B------:R0:W-:Y:S01]  /*34b0*/  @!P4 STG.E.U8 desc[UR36][R6.64], R3 ;  /* 0x000000030600c986 */ /* 0x0001e2000c101124 */
[C---:B------:R-:W-:Y:S01]  /*34c0*/  ISETP.LT.OR P4, PT, R22.reuse, 0x1, !P3 ;  /* 0x000000011600780c */ /* 0x040fe20005f81670 */
[----:B------:R-:W-:Y:S02]  /*34d0*/  @!P0 IMAD R27, R27, R56, RZ ;  /* 0x000000381b1b8224 */ /* 0x000fe400078e02ff */
[----:B------:R-:W-:Y:S01]  /*34e0*/  @!P5 STG.E.U8 desc[UR36][R6.64+0x1], R25 ;  /* 0x000001190600d986 */ /* 0x000fe2000c101124 */
[----:B------:R-:W-:-:S02]  /*34f0*/  ISETP.LT.OR P5, PT, R22, 0x1, !P2 ;  /* 0x000000011600780c */ /* 0x000fc400057a1670 */
[C---:B------:R-:W-:Y:S01]  /*3500*/  ISETP.LT.OR P2, PT, R22.reuse, 0x9, !P2 ;  /* 0x000000091600780c */ /* 0x040fe20005741670 */
[----:B------:R1:W-:Y:S01]  /*3510*/  @!P1 STG.E.U8 desc[UR36][R4.64], R9 ;  /* 0x0000000904009986 */ /* 0x0003e2000c101124 */
[----:B------:R-:W-:Y:S02]  /*3520*/  ISETP.LT.OR P1, PT, R22, 0x9, !P3 ;  /* 0x000000091600780c */ /* 0x000fe40005f21670 */
[C---:B------:R-:W-:Y:S01]  /*3530*/  ISETP.GE.AND P3, PT, R69.reuse, 0x11, PT ;  /* 0x000000114500780c */ /* 0x040fe20003f66270 */
[----:B------:R-:W-:Y:S01]  /*3540*/  @!P0 STG.E.U8 desc[UR36][R4.64+0x1], R27 ;  /* 0x0000011b04008986 */ /* 0x000fe2000c101124 */
[----:B------:R-:W-:Y:S01]  /*3550*/  ISETP.GE.AND P0, PT, R69, 0x12, PT ;  /* 0x000000124500780c */ /* 0x000fe20003f06270 */
[----:B------:R-:W-:-:S04]  /*3560*/  @!P4 IMAD R11, R28, R56, RZ ;  /* 0x000000381c0bc224 */ /* 0x000fc800078e02ff */
[-C--:B------:R-:W-:Y:S01]  /*3570*/  @!P5 IMAD R29, R29, R56.reuse, RZ ;  /* 0x000000381d1dd224 */ /* 0x080fe200078e02ff */
[----:B------:R-:W-:Y:S01]  /*3580*/  @!P4 STG.E.U8 desc[UR36][R6.64+0x8], R11 ;  /* 0x0000080b0600c986 */ /* 0x000fe2000c101124 */
[C---:B------:R-:W-:Y:S01]  /*3590*/  ISETP.LT.OR P4, PT, R22.reuse, 0x1, !P3 ;  /* 0x000000011600780c */ /* 0x040fe20005f81670 */
[-C--:B------:R-:W-:Y:S02]  /*35a0*/  @!P2 IMAD R31, R31, R56.reuse, RZ ;  /* 0x000000381f1fa224 */ /* 0x080fe400078e02ff */
[----:B------:R-:W-:Y:S01]  /*35b0*/  @!P5 STG.E.U8 desc[UR36][R6.64+0x9], R29 ;  /* 0x0000091d0600d986 */ /* 0x000fe2000c101124 */
[----:B------:R-:W-:Y:S01]  /*35c0*/  ISETP.LT.OR P5, PT, R22, 0x1, !P0 ;  /* 0x000000011600780c */ /* 0x000fe200047a1670 */
[----:B0-----:R-:W-:Y:S01]  /*35d0*/  @!P1 IMAD R3, R30, R56, RZ ;  /* 0x000000381e039224 */ /* 0x001fe200078e02ff */
[----:B------:R-:W-:Y:S01]  /*35e0*/  ISETP.LT.OR P0, PT, R22, 0x9, !P0 ;  /* 0x000000091600780c */ /* 0x000fe20004701670 */
[----:B------:R-:W-:Y:S01]  /*35f0*/  @!P2 STG.E.U8 desc[UR36][R4.64+0x9], R31 ;  /* 0x0000091f0400a986 */ /* 0x000fe2000c101124 */
[----:B------:R-:W-:-:S03]  /*3600*/  ISETP.GE.AND P2, PT, R69, 0x19, PT ;  /* 0x000000194500780c */ /* 0x000fc60003f46270 */
[----:B------:R0:W-:Y:S01]  /*3610*/  @!P1 STG.E.U8 desc[UR36][R4.64+0x8], R3 ;  /* 0x0000080304009986 */ /* 0x0001e2000c101124 */
[----:B------:R-:W-:Y:S01]  /*3620*/  ISETP.LT.OR P1, PT, R22, 0x9, !P3 ;  /* 0x000000091600780c */ /* 0x000fe20005f21670 */
[----:B-1----:R-:W-:Y:S01]  /*3630*/  @!P4 IMAD R9, R32, R56, RZ ;  /* 0x000000382009c224 */ /* 0x002fe200078e02ff */
[----:B------:R-:W-:-:S03]  /*3640*/  ISETP.GE.AND P3, PT, R69, 0x1a, PT ;  /* 0x0000001a4500780c */ /* 0x000fc60003f66270 */
[-C--:B------:R-:W-:Y:S01]  /*3650*/  @!P5 IMAD R33, R33, R56.reuse, RZ ;  /* 0x000000382121d224 */ /* 0x080fe200078e02ff */
[----:B------:R-:W-:Y:S01]  /*3660*/  @!P4 STG.E.U8 desc[UR36][R6.64+0x10], R9 ;  /* 0x000010090600c986 */ /* 0x000fe2000c101124 */
[C---:B------:R-:W-:Y:S01]  /*3670*/  ISETP.LT.OR P4, PT, R22.reuse, 0x1, !P3 ;  /* 0x000000011600780c */ /* 0x040fe20005f81670 */
[-C--:B------:R-:W-:Y:S01]  /*3680*/  @!P0 IMAD R35, R35, R56.reuse, RZ ;  /* 0x0000003823238224 */ /* 0x080fe200078e02ff */
[C---:B------:R-:W-:Y:S01]  /*3690*/  ISETP.LT.OR P3, PT, R22.reuse, 0x9, !P3 ;  /* 0x000000091600780c */ /* 0x040fe20005f61670 */
[----:B------:R-:W-:Y:S01]  /*36a0*/  @!P5 STG.E.U8 desc[UR36][R6.64+0x11], R33 ;  /* 0x000011210600d986 */ /* 0x000fe2000c101124 */
[----:B------:R-:W-:Y:S02]  /*36b0*/  ISETP.LT.OR P5, PT, R22, 0x1, !P2 ;  /* 0x000000011600780c */ /* 0x000fe400057a1670 */
[----:B0-----:R-:W-:Y:S01]  /*36c0*/  @!P1 IMAD R3, R34, R56, RZ ;  /* 0x0000003822039224 */ /* 0x001fe200078e02ff */
[----:B------:R-:W-:Y:S01]  /*36d0*/  @!P0 STG.E.U8 desc[UR36][R4.64+0x11], R35 ;  /* 0x0000112304008986 */ /* 0x000fe2000c101124 */
[----:B------:R-:W-:-:S02]  /*36e0*/  ISETP.LT.OR P2, PT, R22, 0x9, !P2 ;  /* 0x000000091600780c */ /* 0x000fc40005741670 */
[C---:B------:R-:W-:Y:S01]  /*36f0*/  ISETP.GE.AND P0, PT, R69.reuse, 0x21, PT ;  /* 0x000000214500780c */ /* 0x040fe20003f06270 */
[----:B------:R0:W-:Y:S01]  /*3700*/  @!P1 STG.E.U8 desc[UR36][R4.64+0x10], R3 ;  /* 0x0000100304009986 */ /* 0x0001e2000c101124 */
[----:B------:R-:W-:Y:S01]  /*3710*/  ISETP.GE.AND P1, PT, R69, 0x22, PT ;  /* 0x000000224500780c */ /* 0x000fe20003f26270 */
[-C--:B------:R-:W-:Y:S02]  /*3720*/  @!P4 IMAD R37, R37, R56.reuse, RZ ;  /* 0x000000382525c224 */ /* 0x080fe400078e02ff */
[-C--:B------:R-:W-:Y:S02]  /*3730*/  @!P3 IMAD R39, R39, R56.reuse, RZ ;  /* 0x000000382727b224 */ /* 0x080fe400078e02ff */
[-C--:B------:R-:W-:Y:S01]  /*3740*/  @!P5 IMAD R11, R36, R56.reuse, RZ ;  /* 0x00000038240bd224 */ /* 0x080fe200078e02ff */
[----:B------:R-:W-:Y:S01]  /*3750*/  @!P4 STG.E.U8 desc[UR36][R6.64+0x19], R37 ;  /* 0x000019250600c986 */ /* 0x000fe2000c101124 */
[C---:B------:R-:W-:Y:S02]  /*3760*/  ISETP.LT.OR P4, PT, R22.reuse, 0x1, !P0 ;  /* 0x000000011600780c */ /* 0x040fe40004781670 */
[C---:B------:R-:W-:Y:S01]  /*3770*/  ISETP.LT.OR P0, PT, R22.reuse, 0x9, !P0 ;  /* 0x000000091600780c */ /* 0x040fe20004701670 */
[----:B------:R-:W-:Y:S01]  /*3780*/  @!P5 STG.E.U8 desc[UR36][R6.64+0x18], R11 ;  /* 0x0000180b0600d986 */ /* 0x000fe2000c101124 */
[----:B------:R-:W-:Y:S01]  /*3790*/  ISETP.LT.OR P5, PT, R22, 0x1, !P1 ;  /* 0x000000011600780c */ /* 0x000fe20004fa1670 */
[----:B0-----:R-:W-:Y:S01]  /*37a0*/  @!P2 IMAD R3, R38, R56, RZ ;  /* 0x000000382603a224 */ /* 0x001fe200078e02ff */
[----:B------:R-:W-:Y:S01]  /*37b0*/  ISETP.LT.OR P1, PT, R22, 0x9, !P1 ;  /* 0x000000091600780c */ /* 0x000fe20004f21670 */
[----:B------:R-:W-:Y:S01]  /*37c0*/  @!P3 STG.E.U8 desc[UR36][R4.64+0x19], R39 ;  /* 0x000019270400b986 */ /* 0x000fe2000c101124 */
[----:B------:R-:W-:-:S03]  /*37d0*/  ISETP.GE.AND P3, PT, R69, 0x29, PT ;  /* 0x000000294500780c */ /* 0x000fc60003f66270 */
[----:B------:R0:W-:Y:S01]  /*37e0*/  @!P2 STG.E.U8 desc[UR36][R4.64+0x18], R3 ;  /* 0x000018030400a986 */ /* 0x0001e2000c101124 */
[----:B------:R-:W-:Y:S01]  /*37f0*/  ISETP.GE.AND P2, PT, R69, 0x2a, PT ;  /* 0x0000002a4500780c */ /* 0x000fe20003f46270 */
[----:B------:R-:W-:-:S04]  /*3800*/  @!P4 IMAD R9, R40, R56, RZ ;  /* 0x000000382809c224 */ /* 0x000fc800078e02ff */
[-C--:B------:R-:W-:Y:S01]  /*3810*/  @!P5 IMAD R41, R41, R56.reuse, RZ ;  /* 0x000000382929d224 */ /* 0x080fe200078e02ff */
[----:B------:R-:W-:Y:S01]  /*3820*/  @!P4 STG.E.U8 desc[UR36][R6.64+0x20], R9 ;  /* 0x000020090600c986 */ /* 0x000fe2000c101124 */
[C---:B------:R-:W-:Y:S01]  /*3830*/  ISETP.LT.OR P4, PT, R22.reuse, 0x1, !P3 ;  /* 0x000000011600780c */ /* 0x040fe20005f81670 */
[-C--:B------:R-:W-:Y:S01]  /*3840*/  @!P1 IMAD R43, R43, R56.reuse, RZ ;  /* 0x000000382b2b9224 */ /* 0x080fe200078e02ff */
        /* <DEDUP_REMOVED lines=25> */
[----:B------:R1:W-:Y:S01]  /*39e0*/  @!P4 STG.E.U8 desc[UR36][R6.64+0x30], R9 ;  /* 0x000030090600c986 */ /* 0x0003e2000c101124 */
[C---:B------:R-:W-:Y:S01]  /*39f0*/  ISETP.LT.OR P4, PT, R22.reuse, 0x1, !P2 ;  /* 0x000000011600780c */ /* 0x040fe20005781670 */
[-C--:B------:R-:W-:Y:S01]  /*3a00*/  @!P0 IMAD R51, R51, R56.reuse, RZ ;  /* 0x0000003833338224 */ /* 0x080fe200078e02ff */
[C---:B------:R-:W-:Y:S01]  /*3a10*/  ISETP.LT.OR P2, PT, R22.reuse, 0x9, !P2 ;  /* 0x000000091600780c */ /* 0x040fe20005741670 */
[----:B------:R2:W-:Y:S01]  /*3a20*/  @!P5 STG.E.U8 desc[UR36][R6.64+0x31], R49 ;  /* 0x000031310600d986 */ /* 0x0005e2000c101124 */
[----:B------:R-:W-:Y:S01]  /*3a30*/  ISETP.LT.OR P5, PT, R22, 0x1, !P3 ;  /* 0x000000011600780c */ /* 0x000fe20005fa1670 */
[-C--:B0-----:R-:W-:Y:S01]  /*3a40*/  @!P1 IMAD R3, R50, R56.reuse, RZ ;  /* 0x0000003832039224 */ /* 0x081fe200078e02ff */
[----:B------:R-:W-:Y:S01]  /*3a50*/  ISETP.LT.OR P3, PT, R22, 0x9, !P3 ;  /* 0x000000091600780c */ /* 0x000fe20005f61670 */
[----:B------:R2:W-:Y:S04]  /*3a60*/  @!P0 STG.E.U8 desc[UR36][R4.64+0x31], R51 ;  /* 0x0000313304008986 */ /* 0x0005e8000c101124 */
[----:B------:R2:W-:Y:S02]  /*3a70*/  @!P1 STG.E.U8 desc[UR36][R4.64+0x30], R3 ;  /* 0x0000300304009986 */ /* 0x0005e4000c101124 */
[----:B------:R-:W-:-:S02]  /*3a80*/  @!P4 IMAD R11, R52, R56, RZ ;  /* 0x00000038340bc224 */ /* 0x000fc400078e02ff */
[-C--:B-1----:R-:W-:Y:S02]  /*3a90*/  @!P2 IMAD R9, R54, R56.reuse, RZ ;  /* 0x000000383609a224 */ /* 0x082fe400078e02ff */
[-C--:B------:R-:W-:Y:S01]  /*3aa0*/  @!P5 IMAD R53, R53, R56.reuse, RZ ;  /* 0x000000383535d224 */ /* 0x080fe200078e02ff */
[----:B------:R2:W-:Y:S01]  /*3ab0*/  @!P4 STG.E.U8 desc[UR36][R6.64+0x38], R11 ;  /* 0x0000380b0600c986 */ /* 0x0005e2000c101124 */
[----:B------:R-:W-:-:S03]  /*3ac0*/  @!P3 IMAD R55, R55, R56, RZ ;  /* 0x000000383737b224 */ /* 0x000fc600078e02ff */
[----:B------:R2:W-:Y:S04]  /*3ad0*/  @!P5 STG.E.U8 desc[UR36][R6.64+0x39], R53 ;  /* 0x000039350600d986 */ /* 0x0005e8000c101124 */
[----:B------:R2:W-:Y:S04]  /*3ae0*/  @!P2 STG.E.U8 desc[UR36][R4.64+0x38], R9 ;  /* 0x000038090400a986 */ /* 0x0005e8000c101124 */
[----:B------:R2:W-:Y:S02]  /*3af0*/  @!P3 STG.E.U8 desc[UR36][R4.64+0x39], R55 ;  /* 0x000039370400b986 */ /* 0x0005e4000c101124 */
.L_x_98:
[----:B------:R-:W-:Y:S05]  /*3b00*/  BSYNC B0 ;  /* 0x0000000000007941 */ /* 0x000fea0003800000 */
.L_x_32:
[----:B012-4-:R-:W2:Y:S01]  /*3b10*/  LDL.64 R4, [R1] ;  /* 0x0000000001047983 */ /* 0x017ea20000100a00 */
[----:B------:R-:W-:Y:S01]  /*3b20*/  ULDC.64 UR4, c[0x0][0x650] ;  /* 0x0001940000047ab9 */ /* 0x000fe20000000a00 */
[----:B------:R-:W-:Y:S02]  /*3b30*/  IMAD.U32 R0, RZ, RZ, UR44 ;  /* 0x0000002cff007e24 */ /* 0x000fe4000f8e00ff */
[----:B------:R-:W-:Y:S02]  /*3b40*/  IMAD.MOV.U32 R22, RZ, RZ, -0x1 ;  /* 0xffffffffff167424 */ /* 0x000fe400078e00ff */
[----:B------:R0:W-:Y:S01]  /*3b50*/  SYNCS.ARRIVE.TRANS64.A1T0 RZ, [R0+UR47], RZ ;  /* 0x000000ff00ff79a7 */ /* 0x0001e2000810002f */
[----:B------:R-:W-:Y:S02]  /*3b60*/  IMAD.MOV.U32 R19, RZ, RZ, -0x1 ;  /* 0xffffffffff137424 */ /* 0x000fe400078e00ff */
[----:B------:R-:W-:Y:S01]  /*3b70*/  IMAD.MOV.U32 R18, RZ, RZ, -0x1 ;  /* 0xffffffffff127424 */ /* 0x000fe200078e00ff */
[----:B0-----:R-:W-:-:S02]  /*3b80*/  PRMT R0, RZ, 0x7610, R0 ;  /* 0x00007610ff007816 */ /* 0x001fc40000000000 */
[----:B--2---:R-:W-:-:S05]  /*3b90*/  LEA R16, P0, R4, R16, 0x1 ;  /* 0x0000001004107211 */ /* 0x004fca00078008ff */
[----:B------:R-:W-:Y:S01]  /*3ba0*/  IMAD.X R17, R66, 0x1, R17, P0 ;  /* 0x0000000142117824 */ /* 0x000fe200000e0611 */
[----:B------:R-:W-:-:S04]  /*3bb0*/  ISETP.GE.U32.AND P0, PT, R16, UR4, PT ;  /* 0x0000000410007c0c */ /* 0x000fc8000bf06070 */
[----:B------:R-:W-:-:S13]  /*3bc0*/  ISETP.GE.U32.AND.EX P0, PT, R17, UR5, PT, P0 ;  /* 0x0000000511007c0c */ /* 0x000fda000bf06100 */
[----:B------:R-:W-:Y:S05]  /*3bd0*/  @P0 BRA `(.L_x_99) ;  /* 0x0000000400500947 */ /* 0x000fea0003800000 */
[----:B------:R-:W0:Y:S01]  /*3be0*/  LDC.64 R10, c[0x0][0x628] ;  /* 0x00018a00ff0a7b82 */ /* 0x000e220000000a00 */
[----:B------:R-:W1:Y:S01]  /*3bf0*/  S2R R12, SR_CTAID.X ;  /* 0x00000000000c7919 */ /* 0x000e620000002500 */
[----:B------:R-:W-:Y:S02]  /*3c00*/  IMAD.MOV.U32 R8, RZ, RZ, R16 ;  /* 0x000000ffff087224 */ /* 0x000fe400078e0010 */
[----:B------:R-:W-:Y:S01]  /*3c10*/  IMAD.MOV.U32 R9, RZ, RZ, R17 ;  /* 0x000000ffff097224 */ /* 0x000fe200078e0011 */
[----:B------:R-:W2:Y:S03]  /*3c20*/  S2R R19, SR_CTAID.Y ;  /* 0x0000000000137919 */ /* 0x000ea60000002600 */
[----:B------:R-:W3:Y:S08]  /*3c30*/  LDC R0, c[0x0][0x630] ;  /* 0x00018c00ff007b82 */ /* 0x000ef00000000800 */
[----:B------:R-:W4:Y:S01]  /*3c40*/  LDC.64 R14, c[0x0][0x620] ;  /* 0x00018800ff0e7b82 */ /* 0x000f220000000a00 */
[----:B0-----:R-:W-:-:S04]  /*3c50*/  ISETP.NE.U32.AND P0, PT, R10, RZ, PT ;  /* 0x000000ff0a00720c */ /* 0x001fc80003f05070 */
[----:B------:R-:W-:-:S13]  /*3c60*/  ISETP.NE.AND.EX P0, PT, R11, RZ, PT, P0 ;  /* 0x000000ff0b00720c */ /* 0x000fda0003f05300 */
[----:B-1234-:R-:W-:Y:S05]  /*3c70*/  @!P0 BRA `(.L_x_100) ;  /* 0x0000000000288947 */ /* 0x01efea0003800000 */
[----:B------:R-:W0:Y:S02]  /*3c80*/  LDC R3, c[0x0][0x634] ;  /* 0x00018d00ff037b82 */ /* 0x000e240000000800 */
[----:B0-----:R-:W-:-:S05]  /*3c90*/  IADD3 R3, P0, R16, R3, RZ ;  /* 0x0000000310037210 */ /* 0x001fca0007f1e0ff */
        /* <DEDUP_REMOVED lines=8> */
.L_x_100:
[-CC-:B------:R-:W-:Y:S01]  /*3d20*/  SHF.R.U64 R18, R8, R0.reuse, R9.reuse ;  /* 0x0000000008127219 */ /* 0x180fe20000001209 */
[----:B------:R-:W0:Y:S01]  /*3d30*/  LDC.64 R26, c[0x0][0x640] ;  /* 0x00019000ff1a7b82 */ /* 0x000e220000000a00 */
[----:B------:R-:W-:Y:S01]  /*3d40*/  SHF.R.U32.HI R0, RZ, R0, R9 ;  /* 0x00000000ff007219 */ /* 0x000fe20000011609 */
[----:B------:R-:W-:Y:S01]  /*3d50*/  ULDC UR4, c[0x0][0x150] ;  /* 0x0000540000047ab9 */ /* 0x000fe20000000800 */
[----:B------:R-:W-:Y:S02]  /*3d60*/  IADD3 R3, P0, RZ, -R18, RZ ;  /* 0x80000012ff037210 */ /* 0x000fe40007f1e0ff */
[----:B------:R-:W-:-:S03]  /*3d70*/  I2FP.F32.U32 R7, R12 ;  /* 0x0000000c00077245 */ /* 0x000fc60000201000 */
[----:B------:R-:W1:Y:S01]  /*3d80*/  LDC R6, c[0x0][0x618] ;  /* 0x00018600ff067b82 */ /* 0x000e620000000800 */
[----:B------:R-:W-:Y:S02]  /*3d90*/  IMAD.X R5, RZ, RZ, ~R0, P0 ;  /* 0x000000ffff057224 */ /* 0x000fe400000e0e00 */
[----:B------:R-:W-:Y:S01]  /*3da0*/  FMUL R7, R7, UR4 ;  /* 0x0000000407077c20 */ /* 0x000fe20008400000 */
[----:B------:R-:W-:Y:S01]  /*3db0*/  ULDC UR4, c[0x0][0x154] ;  /* 0x0000550000047ab9 */ /* 0x000fe20000000800 */
[-C--:B------:R-:W-:Y:S02]  /*3dc0*/  IMAD R0, R5, R14.reuse, RZ ;  /* 0x0000000e05007224 */ /* 0x080fe400078e02ff */
[C---:B------:R-:W-:Y:S01]  /*3dd0*/  IMAD.WIDE.U32 R4, R3.reuse, R14, R16 ;  /* 0x0000000e03047225 */ /* 0x040fe200078e0010 */
[----:B------:R-:W2:Y:S01]  /*3de0*/  LDC R8, c[0x0][0x608] ;  /* 0x00018200ff087b82 */ /* 0x000ea20000000800 */
[----:B------:R-:W3:Y:S02]  /*3df0*/  F2I.U32.TRUNC.NTZ R7, R7 ;  /* 0x0000000700077305 */ /* 0x000ee4000020f000 */
[----:B------:R-:W-:Y:S01]  /*3e00*/  IMAD R3, R3, R15, R0 ;  /* 0x0000000f03037224 */ /* 0x000fe200078e0200 */
[----:B------:R-:W-:-:S03]  /*3e10*/  I2FP.F32.U32 R0, R19 ;  /* 0x0000001300007245 */ /* 0x000fc60000201000 */
[----:B------:R-:W-:Y:S01]  /*3e20*/  IMAD.IADD R3, R5, 0x1, R3 ;  /* 0x0000000105037824 */ /* 0x000fe200078e0203 */
[----:B------:R-:W4:Y:S01]  /*3e30*/  LDC R11, c[0x0][0x658] ;  /* 0x00019600ff0b7b82 */ /* 0x000f220000000800 */
[----:B0-----:R-:W-:-:S04]  /*3e40*/  ISETP.NE.U32.AND P0, PT, R26, RZ, PT ;  /* 0x000000ff1a00720c */ /* 0x001fc80003f05070 */
[----:B------:R-:W-:-:S03]  /*3e50*/  ISETP.NE.AND.EX P0, PT, R27, RZ, PT, P0 ;  /* 0x000000ff1b00720c */ /* 0x000fc60003f05300 */
[----:B------:R-:W0:Y:S01]  /*3e60*/  LDC R9, c[0x0][0x144] ;  /* 0x00005100ff097b82 */ /* 0x000e220000000800 */
[-C--:B-1----:R-:W-:Y:S01]  /*3e70*/  SHF.R.U64 R10, R4, R6.reuse, R3 ;  /* 0x00000006040a7219 */ /* 0x082fe20000001203 */
[----:B---3--:R-:W-:Y:S01]  /*3e80*/  IMAD.MOV R7, RZ, RZ, -R7 ;  /* 0x000000ffff077224 */ /* 0x008fe200078e0a07 */
[----:B------:R-:W-:Y:S01]  /*3e90*/  SHF.R.U32.HI R3, RZ, R6, R3 ;  /* 0x00000006ff037219 */ /* 0x000fe20000011603 */
[----:B------:R-:W-:-:S04]  /*3ea0*/  FMUL R6, R0, UR4 ;  /* 0x0000000400067c20 */ /* 0x000fc80008400000 */
[----:B------:R-:W1:Y:S01]  /*3eb0*/  LDC R20, c[0x0][0x148] ;  /* 0x00005200ff147b82 */ /* 0x000e620000000800 */
[----:B------:R3:W0:Y:S01]  /*3ec0*/  F2I.U32.TRUNC.NTZ R14, R6 ;  /* 0x00000006000e7305 */ /* 0x000622000020f000 */
[-CC-:B--2---:R-:W-:Y:S02]  /*3ed0*/  SHF.R.U64 R13, R10, R8.reuse, R3.reuse ;  /* 0x000000080a0d7219 */ /* 0x184fe40000001203 */
[----:B------:R-:W-:-:S04]  /*3ee0*/  SHF.R.U32.HI R0, RZ, R8, R3 ;  /* 0x00000008ff007219 */ /* 0x000fc80000011603 */
[----:B------:R-:W2:Y:S01]  /*3ef0*/  LDC R21, c[0x0][0x600] ;  /* 0x00018000ff157b82 */ /* 0x000ea20000000800 */
[-CC-:B----4-:R-:W-:Y:S02]  /*3f00*/  SHF.R.U64 R15, R13, R11.reuse, R0.reuse ;  /* 0x0000000b0d0f7219 */ /* 0x190fe40000001200 */
[----:B------:R-:W-:-:S03]  /*3f10*/  SHF.R.U32.HI R5, RZ, R11, R0 ;  /* 0x0000000bff057219 */ /* 0x000fc60000011600 */
[----:B------:R-:W-:Y:S02]  /*3f20*/  IMAD.MOV.U32 R4, RZ, RZ, R15 ;  /* 0x000000ffff047224 */ /* 0x000fe400078e000f */
[----:B------:R-:W4:Y:S01]  /*3f30*/  LDC R22, c[0x0][0x648] ;  /* 0x00019200ff167b82 */ /* 0x000f220000000800 */
[----:B0-----:R-:W-:-:S07]  /*3f40*/  IMAD R25, R9, R7, R12 ;  /* 0x0000000709197224 */ /* 0x001fce00078e020c */
[----:B------:R-:W0:Y:S08]  /*3f50*/  LDC R24, c[0x0][0x638] ;  /* 0x00018e00ff187b82 */ /* 0x000e300000000800 */
[----:B------:R-:W0:Y:S01]  /*3f60*/  LDC R28, c[0x0][0x610] ;  /* 0x00018400ff1c7b82 */ /* 0x000e220000000800 */
[----:B-123--:R-:W-:Y:S05]  /*3f70*/  @!P0 BRA `(.L_x_101) ;  /* 0x0000000000288947 */ /* 0x00efea0003800000 */
[----:B------:R-:W1:Y:S02]  /*3f80*/  LDC R0, c[0x0][0x64c] ;  /* 0x00019300ff007b82 */ /* 0x000e640000000800 */
[----:B-1----:R-:W-:-:S05]  /*3f90*/  IADD3 R3, P0, R15, R0, RZ ;  /* 0x000000000f037210 */ /* 0x002fca0007f1e0ff */
        /* <DEDUP_REMOVED lines=8> */
.L_x_101:
[----:B------:R-:W-:Y:S01]  /*4020*/  ISETP.NE.AND P0, PT, R2, 0x1, PT ;  /* 0x000000010200780c */ /* 0x000fe20003f05270 */
[----:B------:R-:W-:Y:S01]  /*4030*/  IMAD.MOV R14, RZ, RZ, -R14 ;  /* 0x000000ffff0e7224 */ /* 0x000fe200078e0a0e */
[----:B----4-:R-:W-:Y:S01]  /*4040*/  SHF.R.U64 R3, R4, R22, R5 ;  /* 0x0000001604037219 */ /* 0x010fe20000001205 */
[----:B------:R-:W-:Y:S01]  /*4050*/  VIADD R5, R21, 0xffffffff ;  /* 0xffffffff15057836 */ /* 0x000fe20000000000 */
[----:B------:R-:W-:-:S03]  /*4060*/  LOP3.LUT R0, R13, R64, RZ, 0xc0, !PT ;  /* 0x000000400d007212 */ /* 0x000fc600078ec0ff */
[----:B------:R-:W-:Y:S02]  /*4070*/  IMAD.MOV R4, RZ, RZ, -R3 ;  /* 0x000000ffff047224 */ /* 0x000fe400078e0a03 */
[----:B------:R-:W-:Y:S01]  /*4080*/  IMAD R22, R63, R3, R0 ;  /* 0x000000033f167224 */ /* 0x000fe200078e0200 */
[----:B------:R-:W-:Y:S01]  /*4090*/  LOP3.LUT R3, R10, R5, RZ, 0xc0, !PT ;  /* 0x000000050a037212 */ /* 0x000fe200078ec0ff */
[----:B0-----:R-:W-:Y:S02]  /*40a0*/  IMAD R0, R4, R24, R15 ;  /* 0x0000001804007224 */ /* 0x001fe400078e020f */
[----:B------:R-:W-:Y:S02]  /*40b0*/  @P0 IMAD R25, R20, R14, R19 ;  /* 0x0000000e14190224 */ /* 0x000fe400078e0213 */
[----:B------:R-:W-:Y:S02]  /*40c0*/  IMAD R3, R0, R21, R3 ;  /* 0x0000001500037224 */ /* 0x000fe400078e0203 */
[----:B------:R-:W-:-:S02]  /*40d0*/  IMAD R22, R22, R28, R25 ;  /* 0x0000001c16167224 */ /* 0x000fc400078e0219 */
[----:B------:R-:W-:-:S03]  /*40e0*/  IMAD.MOV.U32 R4, RZ, RZ, 0x1 ;  /* 0x00000001ff047424 */ /* 0x000fc600078e00ff */
[----:B------:R-:W-:Y:S02]  /*40f0*/  SEL R19, R3, R22, !P0 ;  /* 0x0000001603137207 */ /* 0x000fe40004000000 */
[----:B------:R-:W-:Y:S02]  /*4100*/  PRMT R0, R4, 0x7610, R0 ;  /* 0x0000761004007816 */ /* 0x000fe40000000000 */
[----:B------:R-:W-:-:S07]  /*4110*/  SEL R22, R22, R3, !P0 ;  /* 0x0000000316167207 */ /* 0x000fce0004000000 */
.L_x_99:
[----:B------:R-:W-:Y:S02]  /*4120*/  LOP3.LUT P0, RZ, R0, 0xff, RZ, 0xc0, !PT ;  /* 0x000000ff00ff7812 */ /* 0x000fe4000780c0ff */
[----:B------:R-:W-:-:S11]  /*4130*/  LOP3.LUT R68, R68, 0x1, RZ, 0x3c, !PT ;  /* 0x0000000144447812 */ /* 0x000fd600078e3cff */
[----:B------:R-:W-:Y:S05]  /*4140*/  @P0 BRA `(.L_x_102) ;  /* 0xffffffd4001c0947 */ /* 0x000fea000383ffff */
[----:B------:R-:W-:Y:S05]  /*4150*/  EXIT ;  /* 0x000000000000794d */ /* 0x000fea0003800000 */
.L_x_13:
[----:B------:R-:W-:-:S08]  /*4160*/  ISETP.NE.AND P0, PT, R14, RZ, PT ;  /* 0x000000ff0e00720c */ /* 0x000fd00003f05270 */
[----:B0-----:R-:W0:-:S00]  /*4170*/  USETMAXREG.DEALLOC.CTAPOOL 0x28 ;  /* 0x00000028000079c8 */ /* 0x001e0000080e0500 */
[----:B------:R-:W-:Y:S05]  /*4180*/  @P0 EXIT ;  /* 0x000000000000094d */ /* 0x000fea0003800000 */
[----:B0-----:R-:W-:Y:S01]  /*4190*/  LOP3.LUT P0, RZ, R3, 0xff, RZ, 0xc0, !PT ;  /* 0x000000ff03ff7812 */ /* 0x001fe2000780c0ff */
[----:B------:R-:W-:Y:S02]  /*41a0*/  IMAD.MOV.U32 R3, RZ, RZ, 0x1 ;  /* 0x00000001ff037424 */ /* 0x000fe400078e00ff */
[----:B------:R-:W-:-:S10]  /*41b0*/  IMAD.MOV.U32 R8, RZ, RZ, RZ ;  /* 0x000000ffff087224 */ /* 0x000fd400078e00ff */
[----:B------:R-:W-:Y:S05]  /*41c0*/  @!P0 BRA `(.L_x_103) ;  /* 0x0000000c000c8947 */ /* 0x000fea0003800000 */
[----:B------:R-:W-:Y:S01]  /*41d0*/  LOP3.LUT P0, RZ, R5, 0x1f, RZ, 0xc0, !PT ;  /* 0x0000001f05ff7812 */ /* 0x000fe2000780c0ff */
[----:B------:R-:W-:Y:S01]  /*41e0*/  ULDC UR5, c[0x0][0x658] ;  /* 0x0001960000057ab9 */ /* 0x000fe20000000800 */
[----:B------:R-:W-:Y:S01]  /*41f0*/  UMOV UR6, 0xffffffff ;  /* 0xffffffff00067882 */ /* 0x000fe20000000000 */
[----:B------:R-:W-:Y:S01]  /*4200*/  BSSY B0, `(.L_x_103) ;  /* 0x00000bf000007945 */ /* 0x000fe20003800000 */
[----:B------:R-:W-:Y:S01]  /*4210*/  USHF.L.U32 UR6, UR6, UR5, URZ ;  /* 0x0000000506067299 */ /* 0x000fe2000800063f */
[C---:B------:R-:W-:Y:S01]  /*4220*/  ISETP.NE.AND P2, PT, R4.reuse, RZ, PT ;  /* 0x000000ff0400720c */ /* 0x040fe20003f45270 */
[----:B------:R-:W-:Y:S01]  /*4230*/  IMAD.MOV.U32 R10, RZ, RZ, 0x1 ;  /* 0x00000001ff0a7424 */ /* 0x000fe200078e00ff */
[----:B------:R-:W-:Y:S01]  /*4240*/  ISETP.NE.OR P0, PT, R4, RZ, !P0 ;  /* 0x000000ff0400720c */ /* 0x000fe20004705670 */
[----:B------:R-:W-:Y:S01]  /*4250*/  IMAD.MOV.U32 R3, RZ, RZ, 0x1 ;  /* 0x00000001ff037424 */ /* 0x000fe200078e00ff */
[----:B------:R-:W-:Y:S01]  /*4260*/  LOP3.LUT R9, R23, 0x2, RZ, 0xfc, !PT ;  /* 0x0000000217097812 */ /* 0x000fe200078efcff */
[----:B------:R-:W-:Y:S01]  /*4270*/  IMAD.MOV.U32 R8, RZ, RZ, RZ ;  /* 0x000000ffff087224 */ /* 0x000fe200078e00ff */
[----:B------:R-:W-:Y:S01]  /*4280*/  ULDC UR4, c[0x0][0x600] ;  /* 0x0001800000047ab9 */ /* 0x000fe20000000800 */
[----:B------:R-:W-:Y:S01]  /*4290*/  UMOV UR7, 0x1 ;  /* 0x0000000100077882 */ /* 0x000fe20000000000 */
[----:B------:R-:W-:-:S02]  /*42a0*/  UIADD3 UR19, UR40, 0x1, URZ ;  /* 0x0000000128137890 */ /* 0x000fc4000fffe03f */
[----:B------:R-:W-:Y:S02]  /*42b0*/  UIADD3 UR15, UR4, -0x1, URZ ;  /* 0xffffffff040f7890 */ /* 0x000fe4000fffe03f */
[----:B------:R-:W-:Y:S02]  /*42c0*/  USHF.L.U32 UR17, UR7, UR5, URZ ;  /* 0x0000000507117299 */ /* 0x000fe4000800063f */
[----:B------:R-:W-:Y:S01]  /*42d0*/  ULOP3.LUT UR16, URZ, UR6, URZ, 0x33, !UPT ;  /* 0x000000063f107292 */ /* 0x000fe2000f8e333f */
[----:B------:R-:W-:-:S11]  /*42e0*/  ULDC.64 UR20, c[0x0][0x198] ;  /* 0x0000660000147ab9 */ /* 0x000fd60000000a00 */
.L_x_115:
[----:B------:R-:W-:-:S03]  /*42f0*/  UMOV UR4, 0xffffffff ;  /* 0xffffffff00047882 */ /* 0x000fc60000000000 */
[----:B------:R-:W-:Y:S05]  /*4300*/  BRA.DIV UR4, `(.L_x_104) ;  /* 0x0000001204447947 */ /* 0x000fea000b800000 */
[----:B------:R-:W-:-:S13]  /*4310*/  ELECT P6, URZ, PT ;  /* 0x00000000003f782f */ /* 0x000fda00038c0000 */
.L_x_131:
[----:B------:R-:W0:Y:S01]  /*4320*/  LDC R4, c[0x0][0x28c] ;  /* 0x0000a300ff047b82 */ /* 0x000e220000000800 */
[----:B------:R-:W-:Y:S01]  /*4330*/  BSSY B1, `(.L_x_105) ;  /* 0x0000035000017945 */ /* 0x000fe20003800000 */
[----:B0-----:R-:W-:-:S13]  /*4340*/  ISETP.LT.OR P6, PT, R4, 0x1, !P6 ;  /* 0x000000010400780c */ /* 0x001fda00077c1670 */
[----:B------:R-:W-:Y:S05]  /*4350*/  @P6 BRA `(.L_x_106) ;  /* 0x0000000000c86947 */ /* 0x000fea0003800000 */
[----:B------:R-:W-:Y:S02]  /*4360*/  IMAD.SHL.U32 R19, R19, 0x40, RZ ;  /* 0x0000004013137824 */ /* 0x000fe400078e00ff */
[----:B------:R-:W-:Y:S02]  /*4370*/  IMAD.SHL.U32 R22, R22, 0x40, RZ ;  /* 0x0000004016167824 */ /* 0x000fe400078e00ff */
[----:B------:R-:W-:Y:S02]  /*4380*/  IMAD.MOV.U32 R13, RZ, RZ, RZ ;  /* 0x000000ffff0d7224 */ /* 0x000fe400078e00ff */
[----:B------:R-:W-:Y:S02]  /*4390*/  IMAD.U32 R14, RZ, RZ, UR19 ;  /* 0x00000013ff0e7e24 */ /* 0x000fe4000f8e00ff */
[----:B------:R-:W-:Y:S02]  /*43a0*/  IMAD.MOV.U32 R4, RZ, RZ, R3 ;  /* 0x000000ffff047224 */ /* 0x000fe400078e0003 */
[----:B------:R-:W-:-:S07]  /*43b0*/  IMAD.MOV.U32 R5, RZ, RZ, R8 ;  /* 0x000000ffff057224 */ /* 0x000fce00078e0008 */
.L_x_110:
[----:B------:R-:W0:Y:S01]  /*43c0*/  S2R R7, SR_CgaCtaId ;  /* 0x0000000000077919 */ /* 0x000e220000008800 */
[----:B------:R-:W-:-:S04]  /*43d0*/  MOV R6, 0x400 ;  /* 0x0000040000067802 */ /* 0x000fc80000000f00 */
[----:B0-----:R-:W-:Y:S02]  /*43e0*/  LEA R12, R7, R6, 0x18 ;  /* 0x00000006070c7211 */ /* 0x001fe400078ec0ff */
[----:B------:R-:W-:Y:S01]  /*43f0*/  SHF.L.U32 R6, R4, 0x1f, RZ ;  /* 0x0000001f04067819 */ /* 0x000fe200000006ff */
[----:B------:R-:W0:Y:S02]  /*4400*/  @!P2 LDC R7, c[0x0][0x500] ;  /* 0x00014000ff07ab82 */ /* 0x000e240000000800 */
[----:B------:R-:W-:-:S04]  /*4410*/  IMAD R11, R5, 0x8, R12 ;  /* 0x00000008050b7824 */ /* 0x000fc800078e020c */
[----:B------:R-:W1:Y:S02]  /*4420*/  SYNCS.PHASECHK.TRANS64.TRYWAIT P1, [R11+URZ+0x38], R6 ;  /* 0x000038060b0075a7 */ /* 0x000e64000802017f */
[----:B-1----:R-:W-:Y:S05]  /*4430*/  @!P1 BRA `(.L_x_107) ;  /* 0x0000001000189947 */ /* 0x002fea0003800000 */
.L_x_132:
[----:B-1----:R-:W-:Y:S01]  /*4440*/  PRMT R6, R9, 0x9910, RZ ;  /* 0x0000991009067816 */ /* 0x002fe200000000ff */
[----:B0-----:R0:W-:Y:S03]  /*4450*/  @!P2 SYNCS.ARRIVE.TRANS64 RZ, [R11+URZ], R7 ;  /* 0x000000070bffa9a7 */ /* 0x0011e6000800003f */
[----:B------:R-:W-:-:S13]  /*4460*/  ISETP.NE.AND P1, PT, R6, 0x2, PT ;  /* 0x000000020600780c */ /* 0x000fda0003f25270 */
[----:B0-----:R-:W-:Y:S05]  /*4470*/  @P1 BRA `(.L_x_108) ;  /* 0x0000000000041947 */ /* 0x001fea0003800000 */
[----:B------:R-:W-:Y:S01]  /*4480*/  BPT.TRAP 0x1 ;  /* 0x000000040000795c */ /* 0x000fe20000300000 */
.L_x_108:
[----:B------:R-:W-:Y:S05]  /*4490*/  @P0 BRA `(.L_x_109) ;  /* 0x0000000000040947 */ /* 0x000fea0003800000 */
[----:B------:R-:W-:Y:S01]  /*44a0*/  BPT.TRAP 0x1 ;  /* 0x000000040000795c */ /* 0x000fe20000300000 */
.L_x_109:
[----:B------:R-:W-:Y:S01]  /*44b0*/  IMAD R12, R5, 0x800, R12 ;  /* 0x00000800050c7824 */ /* 0x000fe200078e020c */
[----:B------:R-:W-:Y:S01]  /*44c0*/  R2UR UR9, R11 ;  /* 0x000000000b0972ca */ /* 0x000fe200000e0000 */
[----:B------:R-:W-:Y:S01]  /*44d0*/  VIADD R14, R14, 0xffffffff ;  /* 0xffffffff0e0e7836 */ /* 0x000fe20000000000 */
[----:B------:R-:W-:Y:S01]  /*44e0*/  UIADD3 UR4, UP0, UR20, 0xf0, URZ ;  /* 0x000000f014047890 */ /* 0x000fe2000ff1e03f */
[----:B------:R-:W-:Y:S01]  /*44f0*/  R2UR UR11, R22 ;  /* 0x00000000160b72ca */ /* 0x000fe200000e0000 */
[----:B------:R-:W-:Y:S01]  /*4500*/  UIADD3 UR22, UP1, UR20, 0x1f0, URZ ;  /* 0x000001f014167890 */ /* 0x000fe2000ff3e03f */
[----:B------:R-:W-:Y:S01]  /*4510*/  R2UR UR8, R12 ;  /* 0x000000000c0872ca */ /* 0x000fe200000e0000 */
[----:B------:R-:W-:Y:S01]  /*4520*/  UIADD3.X UR5, URZ, UR21, URZ, UP0, !UPT ;  /* 0x000000153f057290 */ /* 0x000fe200087fe43f */
[----:B------:R-:W-:Y:S01]  /*4530*/  R2UR UR10, R13 ;  /* 0x000000000d0a72ca */ /* 0x000fe200000e0000 */
[----:B------:R-:W-:Y:S01]  /*4540*/  VIADD R5, R5, 0x1 ;  /* 0x0000000105057836 */ /* 0x000fe20000000000 */
[----:B------:R-:W-:Y:S01]  /*4550*/  R2UR UR12, R18 ;  /* 0x00000000120c72ca */ /* 0x000fe200000e0000 */
[----:B------:R-:W-:Y:S01]  /*4560*/  UIADD3.X UR23, URZ, UR21, URZ, UP1, !UPT ;  /* 0x000000153f177290 */ /* 0x000fe20008ffe43f */
[----:B------:R-:W-:Y:S01]  /*4570*/  R2UR UR18, R19 ;  /* 0x00000000131272ca */ /* 0x000fe200000e0000 */
[----:B------:R-:W-:Y:S01]  /*4580*/  UMOV UR6, 0x0 ;  /* 0x0000000000067882 */ /* 0x000fe20000000000 */
[----:B------:R-:W-:Y:S01]  /*4590*/  ISETP.GT.AND P3, PT, R14, 0x1, PT ;  /* 0x000000010e00780c */ /* 0x000fe20003f64270 */
[----:B------:R-:W-:Y:S01]  /*45a0*/  UMOV UR7, 0x10000000 ;  /* 0x1000000000077882 */ /* 0x000fe20000000000 */
[----:B------:R-:W-:Y:S01]  /*45b0*/  ISETP.NE.AND P1, PT, R5, 0x7, PT ;  /* 0x000000070500780c */ /* 0x000fe20003f25270 */
[----:B------:R-:W-:-:S02]  /*45c0*/  VIADD R13, R13, 0x20 ;  /* 0x000000200d0d7836 */ /* 0x000fc40000000000 */
[----:B------:R-:W-:Y:S01]  /*45d0*/  UIADD3 UR13, UR8, 0x180, URZ ;  /* 0x00000180080d7890 */ /* 0x000fe2000fffe03f */
[----:B------:R-:W-:Y:S01]  /*45e0*/  SEL R7, RZ, 0x1, P1 ;  /* 0x00000001ff077807 */ /* 0x000fe20000800000 */
[----:B------:R-:W-:Y:S01]  /*45f0*/  UIADD3 UR14, UR8, 0x3980, URZ ;  /* 0x00003980080e7890 */ /* 0x000fe2000fffe03f */
[----:B------:R-:W-:Y:S02]  /*4600*/  SEL R5, R5, RZ, P1 ;  /* 0x000000ff05057207 */ /* 0x000fe40000800000 */
[----:B------:R-:W-:Y:S02]  /*4610*/  LOP3.LUT R4, R4, R7, RZ, 0x3c, !PT ;  /* 0x0000000704047212 */ /* 0x000fe400078e3cff */
[----:B------:R-:W-:Y:S02]  /*4620*/  UMOV UR8, UR13 ;  /* 0x0000000d00087c82 */ /* 0x000fe40008000000 */
[----:B------:R0:W-:Y:S02]  /*4630*/  UTMALDG.3D [UR8], [UR4], desc[UR6] ;  /* 0x00000608040075b4 */ /* 0x0001e40008011000 */
[----:B0-----:R-:W-:Y:S01]  /*4640*/  UMOV UR8, UR14 ;  /* 0x0000000e00087c82 */ /* 0x001fe20008000000 */
[----:B------:R-:W-:-:S02]  /*4650*/  UMOV UR11, UR18 ;  /* 0x00000012000b7c82 */ /* 0x000fc40008000000 */
[----:B------:R0:W-:Y:S02]  /*4660*/  UTMALDG.3D [UR8], [UR22], desc[UR6] ;  /* 0x00000608160075b4 */ /* 0x0001e40008011000 */
[----:B0-----:R-:W-:Y:S05]  /*4670*/  @P3 BRA `(.L_x_110) ;  /* 0xfffffffc00503947 */ /* 0x001fea000383ffff */
.L_x_106:
[----:B------:R-:W-:Y:S05]  /*4680*/  BSYNC B1 ;  /* 0x0000000000017941 */ /* 0x000fea0003800000 */
.L_x_105:
[----:B------:R-:W2:Y:S01]  /*4690*/  LDL.64 R20, [R1] ;  /* 0x0000000001147983 */ /* 0x000ea20000100a00 */
[----:B------:R-:W-:Y:S01]  /*46a0*/  LOP3.LUT P4, RZ, R10, 0xff, RZ, 0xc0, !PT ;  /* 0x000000ff0aff7812 */ /* 0x000fe2000788c0ff */
[----:B------:R-:W-:Y:S01]  /*46b0*/  VIADD R11, R8, UR40 ;  /* 0x00000028080b7c36 */ /* 0x000fe20008000000 */
[----:B------:R-:W-:Y:S01]  /*46c0*/  ULDC.64 UR4, c[0x0][0x650] ;  /* 0x0001940000047ab9 */ /* 0x000fe20000000a00 */
[----:B------:R-:W-:Y:S01]  /*46d0*/  IMAD.U32 R8, RZ, RZ, UR40 ;  /* 0x00000028ff087e24 */ /* 0x000fe2000f8e00ff */
[----:B------:R-:W-:Y:S01]  /*46e0*/  UISETP.GE.U32.AND UP0, UPT, UR40, 0x7, UPT ;  /* 0x000000072800788c */ /* 0x000fe2000bf06070 */
[C---:B------:R-:W-:Y:S01]  /*46f0*/  IMAD.WIDE.U32 R4, R11.reuse, 0x24924925, RZ ;  /* 0x249249250b047825 */ /* 0x040fe200078e00ff */
[----:B------:R-:W-:Y:S01]  /*4700*/  ISETP.GT.U32.AND P1, PT, R11, 0x6, PT ;  /* 0x000000060b00780c */ /* 0x000fe20003f24070 */
[----:B------:R-:W-:Y:S01]  /*4710*/  BSSY B1, `(.L_x_111) ;  /* 0x000006b000017945 */ /* 0x000fe20003800000 */
[----:B------:R-:W-:Y:S01]  /*4720*/  PRMT R10, RZ, 0x7610, R10 ;  /* 0x00007610ff0a7816 */ /* 0x000fe2000000000a */
[----:B------:R-:W-:Y:S01]  /*4730*/  IMAD.MOV.U32 R22, RZ, RZ, -0x1 ;  /* 0xffffffffff167424 */ /* 0x000fe200078e00ff */
[----:B------:R-:W-:Y:S01]  /*4740*/  ISETP.LT.U32.AND P1, PT, R8, 0x7, P1 ;  /* 0x000000070800780c */ /* 0x000fe20000f21070 */
[----:B------:R-:W-:Y:S01]  /*4750*/  IMAD.MOV.U32 R19, RZ, RZ, -0x1 ;  /* 0xffffffffff137424 */ /* 0x000fe200078e00ff */
[----:B------:R-:W-:Y:S01]  /*4760*/  PLOP3.LUT P3, PT, PT, PT, UP0, 0x80, 0x0 ;  /* 0x000000000000781c */ /* 0x000fe20003f6f008 */
[----:B------:R-:W0:Y:S01]  /*4770*/  @P4 S2R R7, SR_CgaCtaId ;  /* 0x0000000000074919 */ /* 0x000e220000008800 */
[----:B------:R-:W-:Y:S01]  /*4780*/  SEL R4, RZ, 0x1, !P1 ;  /* 0x00000001ff047807 */ /* 0x000fe20004800000 */
[----:B------:R-:W-:Y:S01]  /*4790*/  IMAD.MOV.U32 R18, RZ, RZ, -0x1 ;  /* 0xffffffffff127424 */ /* 0x000fe200078e00ff */
[----:B------:R-:W-:-:S02]  /*47a0*/  @P4 MOV R6, 0x400 ;  /* 0x0000040000064802 */ /* 0x000fc40000000f00 */
[----:B------:R-:W-:Y:S02]  /*47b0*/  LOP3.LUT R3, R3, R4, RZ, 0x3c, !PT ;  /* 0x0000000403037212 */ /* 0x000fe400078e3cff */
[----:B------:R-:W-:Y:S02]  /*47c0*/  PRMT R4, RZ, 0x7610, R4 ;  /* 0x00007610ff047816 */ /* 0x000fe40000000004 */
[----:B0-----:R-:W-:Y:S01]  /*47d0*/  @P4 LEA R6, R7, R6, 0x18 ;  /* 0x0000000607064211 */ /* 0x001fe200078ec0ff */
[----:B------:R-:W-:-:S03]  /*47e0*/  IMAD.IADD R7, R11, 0x1, -R5 ;  /* 0x000000010b077824 */ /* 0x000fc600078e0a05 */
[----:B------:R0:W-:Y:S02]  /*47f0*/  @P4 SYNCS.ARRIVE.TRANS64.A1T0 RZ, [R6+URZ+0xa8], RZ ;  /* 0x0000a8ff06ff49a7 */ /* 0x0001e4000810003f */
[----:B------:R-:W-:-:S04]  /*4800*/  LEA.HI R7, R7, R5, RZ, 0x1f ;  /* 0x0000000507077211 */ /* 0x000fc800078ff8ff */
[----:B------:R-:W-:-:S04]  /*4810*/  SHF.R.U32.HI R8, RZ, 0x2, R7 ;  /* 0x00000002ff087819 */ /* 0x000fc80000011607 */
[----:B------:R-:W-:Y:S01]  /*4820*/  @P3 LOP3.LUT R3, R3, 0x1, R8, 0x78, !PT ;  /* 0x0000000103033812 */ /* 0x000fe200078e7808 */
[----:B------:R-:W-:Y:S01]  /*4830*/  IMAD R8, R8, -0x7, R11 ;  /* 0xfffffff908087824 */ /* 0x000fe200078e020b */
[----:B--2---:R-:W-:-:S05]  /*4840*/  IADD3 R16, P1, R16, R20, RZ ;  /* 0x0000001410107210 */ /* 0x004fca0007f3e0ff */
[----:B------:R-:W-:Y:S01]  /*4850*/  IMAD.X R17, R17, 0x1, R0, P1 ;  /* 0x0000000111117824 */ /* 0x000fe200008e0600 */
[----:B------:R-:W-:-:S04]  /*4860*/  ISETP.GE.U32.AND P1, PT, R16, UR4, PT ;  /* 0x0000000410007c0c */ /* 0x000fc8000bf26070 */
[----:B------:R-:W-:-:S13]  /*4870*/  ISETP.GE.U32.AND.EX P1, PT, R17, UR5, PT, P1 ;  /* 0x0000000511007c0c */ /* 0x000fda000bf26110 */
[----:B0-----:R-:W-:Y:S05]  /*4880*/  @P1 BRA `(.L_x_112) ;  /* 0x00000004004c1947 */ /* 0x001fea0003800000 */
[----:B------:R-:W0:Y:S01]  /*4890*/  S2R R12, SR_CTAID.X ;  /* 0x00000000000c7919 */ /* 0x000e220000002500 */
[----:B------:R-:W-:Y:S01]  /*48a0*/  ULDC.64 UR4, c[0x0][0x628] ;  /* 0x00018a0000047ab9 */ /* 0x000fe20000000a00 */
[----:B------:R-:W1:Y:S01]  /*48b0*/  LDC R13, c[0x0][0x144] ;  /* 0x00005100ff0d7b82 */ /* 0x000e620000000800 */
[----:B------:R-:W-:Y:S01]  /*48c0*/  ISETP.NE.U32.AND P1, PT, RZ, UR4, PT ;  /* 0x00000004ff007c0c */ /* 0x000fe2000bf25070 */
[----:B------:R-:W2:Y:S01]  /*48d0*/  S2R R11, SR_CTAID.Y ;  /* 0x00000000000b7919 */ /* 0x000ea20000002600 */
[----:B------:R-:W-:Y:S01]  /*48e0*/  ULDC UR6, c[0x0][0x150] ;  /* 0x0000540000067ab9 */ /* 0x000fe20000000800 */
[----:B------:R-:W-:Y:S01]  /*48f0*/  ULDC UR7, c[0x0][0x630] ;  /* 0x00018c0000077ab9 */ /* 0x000fe20000000800 */
[----:B------:R-:W-:Y:S01]  /*4900*/  ISETP.NE.AND.EX P1, PT, RZ, UR5, PT, P1 ;  /* 0x00000005ff007c0c */ /* 0x000fe2000bf25310 */
[----:B------:R-:W-:Y:S01]  /*4910*/  IMAD.MOV.U32 R4, RZ, RZ, R16 ;  /* 0x000000ffff047224 */ /* 0x000fe200078e0010 */
[----:B0-----:R-:W-:-:S05]  /*4920*/  I2FP.F32.U32 R5, R12 ;  /* 0x0000000c00057245 */ /* 0x001fca0000201000 */
[----:B------:R-:W-:Y:S01]  /*4930*/  FMUL R14, R5, UR6 ;  /* 0x00000006050e7c20 */ /* 0x000fe20008400000 */
[----:B------:R-:W-:-:S05]  /*4940*/  IMAD.MOV.U32 R5, RZ, RZ, R17 ;  /* 0x000000ffff057224 */ /* 0x000fca00078e0011 */
[----:B--2---:R-:W-:Y:S05]  /*4950*/  @!P1 BRA `(.L_x_113) ;  /* 0x0000000000289947 */ /* 0x004fea0003800000 */
[----:B------:R-:W-:Y:S02]  /*4960*/  ULDC UR6, c[0x0][0x634] ;  /* 0x00018d0000067ab9 */ /* 0x000fe40000000800 */
[----:B------:R-:W-:-:S05]  /*4970*/  IADD3 R5, P1, R16, UR6, RZ ;  /* 0x0000000610057c10 */ /* 0x000fca000ff3e0ff */
[----:B------:R-:W-:-:S04]  /*4980*/  IMAD.X R15, RZ, RZ, R17, P1 ;  /* 0x000000ffff0f7224 */ /* 0x000fc800008e0611 */
[----:B------:R-:W-:-:S04]  /*4990*/  IMAD.WIDE.U32 R6, R15, UR4, RZ ;  /* 0x000000040f067c25 */ /* 0x000fc8000f8e00ff */
[----:B------:R-:W-:-:S04]  /*49a0*/  IMAD.WIDE.U32 R6, P1, R5, UR5, R6 ;  /* 0x0000000505067c25 */ /* 0x000fc8000f820006 */
[----:B------:R-:W-:-:S04]  /*49b0*/  IMAD.WIDE.U32 R4, R5, UR4, RZ ;  /* 0x0000000405047c25 */ /* 0x000fc8000f8e00ff */
[----:B------:R-:W-:Y:S01]  /*49c0*/  IMAD.MOV.U32 R4, RZ, RZ, R7 ;  /* 0x000000ffff047224 */ /* 0x000fe200078e0007 */
[----:B------:R-:W-:Y:S01]  /*49d0*/  IADD3 RZ, P3, R5, R6, RZ ;  /* 0x0000000605ff7210 */ /* 0x000fe20007f7e0ff */
[----:B------:R-:W-:-:S04]  /*49e0*/  IMAD.X R5, RZ, RZ, RZ, P1 ;  /* 0x000000ffff057224 */ /* 0x000fc800008e06ff */
[----:B------:R-:W-:-:S08]  /*49f0*/  IMAD.WIDE.U32.X R4, R15, UR5, R4, P3 ;  /* 0x000000050f047c25 */ /* 0x000fd000098e0404 */
.L_x_113:
[--C-:B------:R-:W-:Y:S01]  /*4a00*/  SHF.R.U64 R18, R4, UR7, R5.reuse ;  /* 0x0000000704127c19 */ /* 0x100fe20008001205 */
[----:B------:R-:W0:Y:S01]  /*4a10*/  F2I.U32.TRUNC.NTZ R14, R14 ;  /* 0x0000000e000e7305 */ /* 0x000e22000020f000 */
[----:B------:R-:W-:Y:S01]  /*4a20*/  SHF.R.U32.HI R4, RZ, UR7, R5 ;  /* 0x00000007ff047c19 */ /* 0x000fe20008011605 */
[----:B------:R-:W-:Y:S01]  /*4a30*/  ULDC.64 UR4, c[0x0][0x620] ;  /* 0x0001880000047ab9 */ /* 0x000fe20000000a00 */
[----:B------:R-:W-:Y:S01]  /*4a40*/  IADD3 R7, P1, RZ, -R18, RZ ;  /* 0x80000012ff077210 */ /* 0x000fe20007f3e0ff */
[----:B------:R-:W-:Y:S01]  /*4a50*/  ULDC.64 UR6, c[0x0][0x640] ;  /* 0x0001900000067ab9 */ /* 0x000fe20000000a00 */
[----:B------:R-:W2:Y:S03]  /*4a60*/  LDC R20, c[0x0][0x148] ;  /* 0x00005200ff147b82 */ /* 0x000ea60000000800 */
[----:B------:R-:W-:Y:S01]  /*4a70*/  IMAD.X R4, RZ, RZ, ~R4, P1 ;  /* 0x000000ffff047224 */ /* 0x000fe200008e0e04 */
[----:B------:R-:W-:-:S03]  /*4a80*/  ISETP.NE.U32.AND P1, PT, RZ, UR6, PT ;  /* 0x00000006ff007c0c */ /* 0x000fc6000bf25070 */
[----:B------:R-:W-:Y:S01]  /*4a90*/  IMAD R6, R4, UR4, RZ ;  /* 0x0000000404067c24 */ /* 0x000fe2000f8e02ff */
[----:B------:R-:W-:Y:S01]  /*4aa0*/  ISETP.NE.AND.EX P1, PT, RZ, UR7, PT, P1 ;  /* 0x00000007ff007c0c */ /* 0x000fe2000bf25310 */
[----:B------:R-:W-:Y:S01]  /*4ab0*/  IMAD.WIDE.U32 R4, R7, UR4, R16 ;  /* 0x0000000407047c25 */ /* 0x000fe2000f8e0010 */
[----:B------:R-:W-:-:S03]  /*4ac0*/  ULDC UR4, c[0x0][0x618] ;  /* 0x0001860000047ab9 */ /* 0x000fc60000000800 */
[----:B------:R-:W-:Y:S01]  /*4ad0*/  IMAD R7, R7, UR5, R6 ;  /* 0x0000000507077c24 */ /* 0x000fe2000f8e0206 */
[----:B------:R-:W-:Y:S01]  /*4ae0*/  ULDC UR5, c[0x0][0x154] ;  /* 0x0000550000057ab9 */ /* 0x000fe20000000800 */
[----:B0-----:R-:W-:Y:S02]  /*4af0*/  IMAD.MOV R6, RZ, RZ, -R14 ;  /* 0x000000ffff067224 */ /* 0x001fe400078e0a0e */
[----:B------:R-:W-:Y:S02]  /*4b00*/  IMAD.IADD R5, R5, 0x1, R7 ;  /* 0x0000000105057824 */ /* 0x000fe400078e0207 */
[----:B-1----:R-:W-:Y:S01]  /*4b10*/  IMAD R12, R13, R6, R12 ;  /* 0x000000060d0c7224 */ /* 0x002fe200078e020c */
[----:B------:R-:W-:Y:S02]  /*4b20*/  I2FP.F32.U32 R6, R11 ;  /* 0x0000000b00067245 */ /* 0x000fe40000201000 */
[--C-:B------:R-:W-:Y:S02]  /*4b30*/  SHF.R.U64 R13, R4, UR4, R5.reuse ;  /* 0x00000004040d7c19 */ /* 0x100fe40008001205 */
[----:B------:R-:W-:Y:S01]  /*4b40*/  SHF.R.U32.HI R4, RZ, UR4, R5 ;  /* 0x00000004ff047c19 */ /* 0x000fe20008011605 */
[----:B------:R-:W-:Y:S01]  /*4b50*/  FMUL R6, R6, UR5 ;  /* 0x0000000506067c20 */ /* 0x000fe20008400000 */
[----:B------:R-:W-:-:S02]  /*4b60*/  ULDC UR4, c[0x0][0x608] ;  /* 0x0001820000047ab9 */ /* 0x000fc40000000800 */
[--C-:B------:R-:W-:Y:S01]  /*4b70*/  SHF.R.U64 R15, R13, UR4, R4.reuse ;  /* 0x000000040d0f7c19 */ /* 0x100fe20008001204 */
[----:B------:R0:W1:Y:S01]  /*4b80*/  F2I.U32.TRUNC.NTZ R21, R6 ;  /* 0x0000000600157305 */ /* 0x000062000020f000 */
[----:B------:R-:W-:Y:S01]  /*4b90*/  SHF.R.U32.HI R4, RZ, UR4, R4 ;  /* 0x00000004ff047c19 */ /* 0x000fe20008011604 */
[----:B------:R-:W-:-:S03]  /*4ba0*/  ULDC UR4, c[0x0][0x658] ;  /* 0x0001960000047ab9 */ /* 0x000fc60000000800 */
[--C-:B------:R-:W-:Y:S02]  /*4bb0*/  SHF.R.U64 R14, R15, UR4, R4.reuse ;  /* 0x000000040f0e7c19 */ /* 0x100fe40008001204 */
[----:B------:R-:W-:-:S03]  /*4bc0*/  SHF.R.U32.HI R19, RZ, UR4, R4 ;  /* 0x00000004ff137c19 */ /* 0x000fc60008011604 */
[----:B------:R-:W-:Y:S02]  /*4bd0*/  IMAD.MOV.U32 R4, RZ, RZ, R14 ;  /* 0x000000ffff047224 */ /* 0x000fe400078e000e */
[----:B------:R-:W-:Y:S01]  /*4be0*/  IMAD.MOV.U32 R5, RZ, RZ, R19 ;  /* 0x000000ffff057224 */ /* 0x000fe200078e0013 */
[----:B0-----:R-:W-:Y:S06]  /*4bf0*/  @!P1 BRA `(.L_x_114) ;  /* 0x0000000000289947 */ /* 0x001fec0003800000 */
        /* <DEDUP_REMOVED lines=10> */
.L_x_114:
[----:B------:R-:W-:Y:S01]  /*4ca0*/  ISETP.NE.AND P1, PT, R2, 0x1, PT ;  /* 0x000000010200780c */ /* 0x000fe20003f25270 */
[----:B------:R-:W-:Y:S01]  /*4cb0*/  ULDC UR4, c[0x0][0x648] ;  /* 0x0001920000047ab9 */ /* 0x000fe20000000800 */
[----:B------:R-:W-:Y:S01]  /*4cc0*/  LOP3.LUT R15, R15, UR16, RZ, 0xc0, !PT ;  /* 0x000000100f0f7c12 */ /* 0x000fe2000f8ec0ff */
[----:B-1----:R-:W-:Y:S01]  /*4cd0*/  IMAD.MOV R21, RZ, RZ, -R21 ;  /* 0x000000ffff157224 */ /* 0x002fe200078e0a15 */
[----:B------:R-:W-:Y:S01]  /*4ce0*/  SHF.R.U64 R4, R4, UR4, R5 ;  /* 0x0000000404047c19 */ /* 0x000fe20008001205 */
[----:B------:R-:W-:Y:S01]  /*4cf0*/  ULDC UR4, c[0x0][0x638] ;  /* 0x00018e0000047ab9 */ /* 0x000fe20000000800 */
[----:B------:R-:W-:Y:S01]  /*4d00*/  LOP3.LUT R13, R13, UR15, RZ, 0xc0, !PT ;  /* 0x0000000f0d0d7c12 */ /* 0x000fe2000f8ec0ff */
[----:B------:R-:W-:Y:S02]  /*4d10*/  ULDC UR5, c[0x0][0x610] ;  /* 0x0001840000057ab9 */ /* 0x000fe40000000800 */
[----:B------:R-:W-:Y:S02]  /*4d20*/  IMAD.MOV R5, RZ, RZ, -R4 ;  /* 0x000000ffff057224 */ /* 0x000fe400078e0a04 */
[----:B------:R-:W-:-:S02]  /*4d30*/  IMAD R15, R4, UR17, R15 ;  /* 0x00000011040f7c24 */ /* 0x000fc4000f8e020f */
[----:B--2---:R-:W-:Y:S02]  /*4d40*/  @P1 IMAD R12, R20, R21, R11 ;  /* 0x00000015140c1224 */ /* 0x004fe400078e020b */
[----:B------:R-:W-:Y:S01]  /*4d50*/  IMAD R14, R5, UR4, R14 ;  /* 0x00000004050e7c24 */ /* 0x000fe2000f8e020e */
[----:B------:R-:W-:Y:S01]  /*4d60*/  ULDC UR4, c[0x0][0x600] ;  /* 0x0001800000047ab9 */ /* 0x000fe20000000800 */
[----:B------:R-:W-:Y:S02]  /*4d70*/  IMAD R12, R15, UR5, R12 ;  /* 0x000000050f0c7c24 */ /* 0x000fe4000f8e020c */
[----:B------:R-:W-:Y:S02]  /*4d80*/  IMAD R5, R14, UR4, R13 ;  /* 0x000000040e057c24 */ /* 0x000fe4000f8e020d */
[----:B------:R-:W-:-:S03]  /*4d90*/  IMAD.MOV.U32 R4, RZ, RZ, 0x1 ;  /* 0x00000001ff047424 */ /* 0x000fc600078e00ff */
[----:B------:R-:W-:Y:S02]  /*4da0*/  SEL R19, R5, R12, !P1 ;  /* 0x0000000c05137207 */ /* 0x000fe40004800000 */
[----:B------:R-:W-:-:S07]  /*4db0*/  SEL R22, R12, R5, !P1 ;  /* 0x000000050c167207 */ /* 0x000fce0004800000 */
.L_x_112:
[----:B------:R-:W-:Y:S05]  /*4dc0*/  BSYNC B1 ;  /* 0x0000000000017941 */ /* 0x000fea0003800000 */
.L_x_111:
[----:B------:R-:W-:-:S13]  /*4dd0*/  LOP3.LUT P1, RZ, R4, 0xff, RZ, 0xc0, !PT ;  /* 0x000000ff04ff7812 */ /* 0x000fda000782c0ff */
[----:B------:R-:W-:Y:S05]  /*4de0*/  @P1 BRA `(.L_x_115) ;  /* 0xfffffff400401947 */ /* 0x000fea000383ffff */
[----:B------:R-:W-:Y:S05]  /*4df0*/  BSYNC B0 ;  /* 0x0000000000007941 */ /* 0x000fea0003800000 */
.L_x_103:
[----:B------:R-:W-:-:S03]  /*4e00*/  UMOV UR4, 0xffffffff ;  /* 0xffffffff00047882 */ /* 0x000fc60000000000 */
[----:B------:R-:W-:Y:S05]  /*4e10*/  BRA.DIV UR4, `(.L_x_116) ;  /* 0x0000000604b47947 */ /* 0x000fea000b800000 */
[----:B------:R-:W-:-:S13]  /*4e20*/  ELECT P6, URZ, PT ;  /* 0x00000000003f782f */ /* 0x000fda00038c0000 */
.L_x_135:
[----:B------:R-:W-:Y:S04]  /*4e30*/  BSSY B0, `(.L_x_117) ;  /* 0x0000046000007945 */ /* 0x000fe80003800000 */
[----:B------:R-:W-:Y:S05]  /*4e40*/  @!P6 BRA `(.L_x_118) ;  /* 0x000000040010e947 */ /* 0x000fea0003800000 */
[----:B------:R-:W-:-:S04]  /*4e50*/  LOP3.LUT R23, R23, 0x2, RZ, 0xfc, !PT ;  /* 0x0000000217177812 */ /* 0x000fc800078efcff */
[----:B------:R-:W-:-:S13]  /*4e60*/  ISETP.NE.AND P0, PT, R23, 0x3, PT ;  /* 0x000000031700780c */ /* 0x000fda0003f05270 */
[----:B------:R-:W-:Y:S05]  /*4e70*/  @!P0 BRA `(.L_x_119) ;  /* 0x0000000000048947 */ /* 0x000fea0003800000 */
[----:B------:R-:W-:Y:S01]  /*4e80*/  BPT.TRAP 0x1 ;  /* 0x000000040000795c */ /* 0x000fe20000300000 */
.L_x_119:
[----:B------:R-:W0:Y:S01]  /*4e90*/  S2R R5, SR_CgaCtaId ;  /* 0x0000000000057919 */ /* 0x000e220000008800 */
[----:B------:R-:W-:Y:S02]  /*4ea0*/  MOV R0, 0x400 ;  /* 0x0000040000007802 */ /* 0x000fe40000000f00 */
[----:B------:R-:W-:Y:S02]  /*4eb0*/  SHF.L.U32 R2, R3, 0x1f, RZ ;  /* 0x0000001f03027819 */ /* 0x000fe400000006ff */
[----:B0-----:R-:W-:-:S05]  /*4ec0*/  LEA R5, R5, R0, 0x18 ;  /* 0x0000000005057211 */ /* 0x001fca00078ec0ff */
[----:B------:R-:W-:-:S04]  /*4ed0*/  VIADD R5, R5, 0x38 ;  /* 0x0000003805057836 */ /* 0x000fc80000000000 */
[C---:B------:R-:W-:Y:S02]  /*4ee0*/  IMAD R7, R8.reuse, 0x8, R5 ;  /* 0x0000000808077824 */ /* 0x040fe400078e0205 */
[----:B------:R-:W-:Y:S02]  /*4ef0*/  VIADD R8, R8, 0x1 ;  /* 0x0000000108087836 */ /* 0x000fe40000000000 */
[----:B------:R-:W0:Y:S03]  /*4f00*/  SYNCS.PHASECHK.TRANS64.TRYWAIT P0, [R7+URZ], R2 ;  /* 0x00000002070075a7 */ /* 0x000e26000800017f */
[----:B------:R-:W-:-:S04]  /*4f10*/  ISETP.NE.AND P1, PT, R8, 0x7, PT ;  /* 0x000000070800780c */ /* 0x000fc80003f25270 */
[----:B------:R-:W-:Y:S02]  /*4f20*/  SEL R0, RZ, 0x1, P1 ;  /* 0x00000001ff007807 */ /* 0x000fe40000800000 */
[----:B------:R-:W-:Y:S02]  /*4f30*/  SEL R8, R8, RZ, P1 ;  /* 0x000000ff08087207 */ /* 0x000fe40000800000 */
[----:B------:R-:W-:-:S03]  /*4f40*/  LOP3.LUT R9, R3, R0, RZ, 0x3c, !PT ;  /* 0x0000000003097212 */ /* 0x000fc600078e3cff */
[----:B------:R-:W-:Y:S01]  /*4f50*/  IMAD R6, R8, 0x8, R5 ;  /* 0x0000000808067824 */ /* 0x000fe200078e0205 */
[----:B------:R-:W-:Y:S01]  /*4f60*/  SHF.L.U32 R3, R9, 0x1f, RZ ;  /* 0x0000001f09037819 */ /* 0x000fe200000006ff */
[----:B0-----:R-:W-:Y:S06]  /*4f70*/  @!P0 BRA `(.L_x_120) ;  /* 0x00000004007c8947 */ /* 0x001fec0003800000 */
.L_x_136:
[----:B------:R-:W1:Y:S01]  /*4f80*/  SYNCS.PHASECHK.TRANS64.TRYWAIT P0, [R6+URZ], R3 ;  /* 0x00000003060075a7 */ /* 0x000e62000800017f */
[----:B------:R-:W-:-:S05]  /*4f90*/  VIADD R0, R8, 0x1 ;  /* 0x0000000108007836 */ /* 0x000fca0000000000 */
[----:B------:R-:W-:-:S04]  /*4fa0*/  ISETP.NE.AND P1, PT, R0, 0x7, PT ;  /* 0x000000070000780c */ /* 0x000fc80003f25270 */
[----:B0-----:R-:W-:Y:S02]  /*4fb0*/  SEL R2, RZ, 0x1, P1 ;  /* 0x00000001ff027807 */ /* 0x001fe40000800000 */
[----:B------:R-:W-:Y:S02]  /*4fc0*/  SEL R0, R0, RZ, P1 ;  /* 0x000000ff00007207 */ /* 0x000fe40000800000 */
[----:B------:R-:W-:-:S03]  /*4fd0*/  LOP3.LUT R9, R9, R2, RZ, 0x3c, !PT ;  /* 0x0000000209097212 */ /* 0x000fc600078e3cff */
[----:B------:R-:W-:Y:S01]  /*4fe0*/  IMAD R7, R0, 0x8, R5 ;  /* 0x0000000800077824 */ /* 0x000fe200078e0205 */
[----:B------:R-:W-:Y:S01]  /*4ff0*/  SHF.L.U32 R4, R9, 0x1f, RZ ;  /* 0x0000001f09047819 */ /* 0x000fe200000006ff */
[----:B-1----:R-:W-:Y:S06]  /*5000*/  @!P0 BRA `(.L_x_121) ;  /* 0x00000004006c8947 */ /* 0x002fec0003800000 */
.L_x_137:
[----:B------:R-:W1:Y:S01]  /*5010*/  SYNCS.PHASECHK.TRANS64.TRYWAIT P0, [R7+URZ], R4 ;  /* 0x00000004070075a7 */ /* 0x000e62000800017f */
[----:B------:R-:W-:-:S05]  /*5020*/  VIADD R0, R0, 0x1 ;  /* 0x0000000100007836 */ /* 0x000fca0000000000 */
[----:B------:R-:W-:-:S04]  /*5030*/  ISETP.NE.AND P1, PT, R0, 0x7, PT ;  /* 0x000000070000780c */ /* 0x000fc80003f25270 */
[----:B------:R-:W-:Y:S02]  /*5040*/  SEL R2, RZ, 0x1, P1 ;  /* 0x00000001ff027807 */ /* 0x000fe40000800000 */
[----:B------:R-:W-:Y:S02]  /*5050*/  SEL R0, R0, RZ, P1 ;  /* 0x000000ff00007207 */ /* 0x000fe40000800000 */
[----:B------:R-:W-:-:S03]  /*5060*/  LOP3.LUT R9, R9, R2, RZ, 0x3c, !PT ;  /* 0x0000000209097212 */ /* 0x000fc600078e3cff */
[----:B0-----:R-:W-:Y:S01]  /*5070*/  IMAD R6, R0, 0x8, R5 ;  /* 0x0000000800067824 */ /* 0x001fe200078e0205 */
[----:B------:R-:W-:Y:S01]  /*5080*/  SHF.L.U32 R3, R9, 0x1f, RZ ;  /* 0x0000001f09037819 */ /* 0x000fe200000006ff */
[----:B-1----:R-:W-:Y:S06]  /*5090*/  @!P0 BRA `(.L_x_122) ;  /* 0x00000004005c8947 */ /* 0x002fec0003800000 */
.L_x_138:
        /* <DEDUP_REMOVED lines=9> */
.L_x_139:
        /* <DEDUP_REMOVED lines=9> */
.L_x_140:
[----:B------:R-:W1:Y:S01]  /*51c0*/  SYNCS.PHASECHK.TRANS64.TRYWAIT P0, [R6+URZ], R3 ;  /* 0x00000003060075a7 */ /* 0x000e62000800017f */
[----:B------:R-:W-:-:S05]  /*51d0*/  VIADD R0, R0, 0x1 ;  /* 0x0000000100007836 */ /* 0x000fca0000000000 */
[----:B------:R-:W-:-:S04]  /*51e0*/  ISETP.NE.AND P1, PT, R0, 0x7, PT ;  /* 0x000000070000780c */ /* 0x000fc80003f25270 */
[----:B------:R-:W-:Y:S02]  /*51f0*/  SEL R2, RZ, 0x1, P1 ;  /* 0x00000001ff027807 */ /* 0x000fe40000800000 */
[----:B------:R-:W-:Y:S02]  /*5200*/  SEL R0, R0, RZ, P1 ;  /* 0x000000ff00007207 */ /* 0x000fe40000800000 */
[----:B------:R-:W-:Y:S01]  /*5210*/  LOP3.LUT R2, R9, R2, RZ, 0x3c, !PT ;  /* 0x0000000209027212 */ /* 0x000fe200078e3cff */
[----:B-1----:R-:W-:Y:S06]  /*5220*/  @!P0 BRA `(.L_x_125) ;  /* 0x0000000400348947 */ /* 0x002fec0003800000 */
.L_x_141:
[----:B------:R-:W-:Y:S01]  /*5230*/  IMAD R5, R0, 0x8, R5 ;  /* 0x0000000800057824 */ /* 0x000fe200078e0205 */
[----:B------:R-:W-:-:S07]  /*5240*/  SHF.L.U32 R0, R2, 0x1f, RZ ;  /* 0x0000001f02007819 */ /* 0x000fce00000006ff */
.L_x_126:
[----:B--2---:R2:W3:Y:S02]  /*5250*/  SYNCS.PHASECHK.TRANS64.TRYWAIT P0, [R5+URZ], R0 ;  /* 0x00000000050075a7 */ /* 0x0044e4000800017f */
[----:B---3--:R-:W-:Y:S05]  /*5260*/  @!P0 NANOSLEEP.SYNCS 0x989680 ;  /* 0x009896800000895d */ /* 0x008fea0003900000 */
[----:B------:R-:W3:Y:S02]  /*5270*/  @!P0 SYNCS.PHASECHK.TRANS64 P0, [R5+URZ], R0 ;  /* 0x00000000050085a7 */ /* 0x000ee4000800007f */
[----:B---3--:R-:W-:Y:S05]  /*5280*/  @!P0 BRA `(.L_x_126) ;  /* 0xfffffffc00f08947 */ /* 0x008fea000383ffff */
.L_x_118:
[----:B------:R-:W-:Y:S05]  /*5290*/  BSYNC B0 ;  /* 0x0000000000007941 */ /* 0x000fea0003800000 */
.L_x_117:
[----:B------:R-:W-:Y:S05]  /*52a0*/  EXIT ;  /* 0x000000000000794d */ /* 0x000fea0003800000 */
.L_x_15:
[----:B-1----:R-:W-:-:S04]  /*52b0*/  IMAD.U32 R3, RZ, RZ, UR43 ;  /* 0x0000002bff037e24 */ /* 0x002fc8000f8e00ff */
[----:B------:R1:W2:Y:S03]  /*52c0*/  SYNCS.PHASECHK.TRANS64.TRYWAIT P0, [R3+URZ+-0x8], R0 ;  /* 0xfffff800030075a7 */ /* 0x0002a6000800017f */
[----:B--2---:R-:W-:Y:S05]  /*52d0*/  @!P0 NANOSLEEP.SYNCS 0x989680 ;  /* 0x009896800000895d */ /* 0x004fea0003900000 */
[----:B------:R-:W2:Y:S02]  /*52e0*/  @!P0 SYNCS.PHASECHK.TRANS64 P0, [R3+URZ+-0x8], R0 ;  /* 0xfffff800030085a7 */ /* 0x000ea4000800007f */
[----:B--2---:R-:W-:Y:S05]  /*52f0*/  @!P0 BRA `(.L_x_15) ;  /* 0xfffffffc00ec8947 */ /* 0x004fea000383ffff */
[----:B------:R-:W-:Y:S05]  /*5300*/  BRA `(.L_x_127) ;  /* 0xffffffc000b87947 */ /* 0x000fea000383ffff */
.L_x_20:
[----:B--2---:R2:W3:Y:S02]  /*5310*/  SYNCS.PHASECHK.TRANS64.TRYWAIT P1, [R3+URZ], R0 ;  /* 0x00000000030075a7 */ /* 0x0044e4000802017f */
[----:B---3--:R-:W-:Y:S05]  /*5320*/  @!P1 NANOSLEEP.SYNCS 0x989680 ;  /* 0x009896800000995d */ /* 0x008fea0003900000 */
[----:B------:R-:W3:Y:S02]  /*5330*/  @!P1 SYNCS.PHASECHK.TRANS64 P1, [R3+URZ], R0 ;  /* 0x00000000030095a7 */ /* 0x000ee4000802007f */
[----:B---3--:R-:W-:Y:S05]  /*5340*/  @!P1 BRA `(.L_x_20) ;  /* 0xfffffffc00f09947 */ /* 0x008fea000383ffff */
[----:B------:R-:W-:Y:S05]  /*5350*/  BRA `(.L_x_19) ;  /* 0xffffffc400287947 */ /* 0x000fea000383ffff */
.L_x_25:
[----:B--2---:R-:W-:-:S04]  /*5360*/  IMAD.U32 R4, RZ, RZ, UR4 ;  /* 0x00000004ff047e24 */ /* 0x004fc8000f8e00ff */
[----:B------:R2:W3:Y:S03]  /*5370*/  SYNCS.PHASECHK.TRANS64.TRYWAIT P1, [R4+URZ], R3 ;  /* 0x00000003040075a7 */ /* 0x0004e6000802017f */
[----:B---3--:R-:W-:Y:S05]  /*5380*/  @!P1 NANOSLEEP.SYNCS 0x989680 ;  /* 0x009896800000995d */ /* 0x008fea0003900000 */
[----:B------:R-:W3:Y:S02]  /*5390*/  @!P1 SYNCS.PHASECHK.TRANS64 P1, [R4+URZ], R3 ;  /* 0x00000003040095a7 */ /* 0x000ee4000802007f */
[----:B---3--:R-:W-:Y:S05]  /*53a0*/  @!P1 BRA `(.L_x_25) ;  /* 0xfffffffc00ec9947 */ /* 0x008fea000383ffff */
[----:B------:R-:W-:Y:S05]  /*53b0*/  BRA `(.L_x_24) ;  /* 0xffffffc400847947 */ /* 0x000fea000383ffff */
.L_x_31:
[----:B0-----:R-:W-:-:S04]  /*53c0*/  IMAD.U32 R3, RZ, RZ, UR43 ;  /* 0x0000002bff037e24 */ /* 0x001fc8000f8e00ff */
[----:B------:R0:W1:Y:S03]  /*53d0*/  SYNCS.PHASECHK.TRANS64.TRYWAIT P0, [R3+URZ+0x8], R0 ;  /* 0x00000800030075a7 */ /* 0x000066000800017f */
[----:B-1----:R-:W-:Y:S05]  /*53e0*/  @!P0 NANOSLEEP.SYNCS 0x989680 ;  /* 0x009896800000895d */ /* 0x002fea0003900000 */
[----:B------:R-:W1:Y:S02]  /*53f0*/  @!P0 SYNCS.PHASECHK.TRANS64 P0, [R3+URZ+0x8], R0 ;  /* 0x00000800030085a7 */ /* 0x000e64000800007f */
[----:B-1----:R-:W-:Y:S05]  /*5400*/  @!P0 BRA `(.L_x_31) ;  /* 0xfffffffc00ec8947 */ /* 0x002fea000383ffff */
[----:B------:R-:W-:Y:S05]  /*5410*/  BRA `(.L_x_128) ;  /* 0xffffffc8006c7947 */ /* 0x000fea000383ffff */
.L_x_104:
[----:B------:R-:W-:Y:S01]  /*5420*/  BSSY B1, `(.L_x_129) ;  /* 0x0000006000017945 */ /* 0x000fe20003800000 */
[----:B------:R-:W-:-:S07]  /*5430*/  IMAD.MOV.U32 R15, RZ, RZ, -0x1 ;  /* 0xffffffffff0f7424 */ /* 0x000fce00078e00ff */
[----:B-----5:R-:W-:Y:S05]  /*5440*/  WARPSYNC.COLLECTIVE R15, `(.L_x_130) ;  /* 0x000000000f0c7348 */ /* 0x020fea0003c00000 */
[----:B------:R-:W-:Y:S02]  /*5450*/  ELECT P6, UR62, PT ;  /* 0x00000000003e782f */ /* 0x000fe400038c0000 */
[----:B------:R-:W-:Y:S01]  /*5460*/  MOV R14, UR62 ;  /* 0x0000003e000e7c02 */ /* 0x000fe20008000f00 */
[----:B-----5:R-:W-:Y:S10]  /*5470*/  ENDCOLLECTIVE ;  /* 0x000000000000791b */ /* 0x020ff40003800000 */
.L_x_130:
[----:B------:R-:W-:Y:S05]  /*5480*/  BSYNC B1 ;  /* 0x0000000000017941 */ /* 0x000fea0003800000 */
.L_x_129:
[----:B------:R-:W-:Y:S05]  /*5490*/  BRA `(.L_x_131) ;  /* 0xffffffec00a07947 */ /* 0x000fea000383ffff */
.L_x_107:
[----:B-1----:R1:W2:Y:S02]  /*54a0*/  SYNCS.PHASECHK.TRANS64.TRYWAIT P1, [R11+URZ+0x38], R6 ;  /* 0x000038060b0075a7 */ /* 0x0022a4000802017f */
[----:B--2---:R-:W-:Y:S05]  /*54b0*/  @!P1 NANOSLEEP.SYNCS 0x989680 ;  /* 0x009896800000995d */ /* 0x004fea0003900000 */
[----:B------:R-:W2:Y:S02]  /*54c0*/  @!P1 SYNCS.PHASECHK.TRANS64 P1, [R11+URZ+0x38], R6 ;  /* 0x000038060b0095a7 */ /* 0x000ea4000802007f */
[----:B--2---:R-:W-:Y:S05]  /*54d0*/  @!P1 BRA `(.L_x_107) ;  /* 0xfffffffc00f09947 */ /* 0x004fea000383ffff */
[----:B------:R-:W-:Y:S05]  /*54e0*/  BRA `(.L_x_132) ;  /* 0xffffffec00d47947 */ /* 0x000fea000383ffff */
.L_x_116:
[----:B------:R-:W-:Y:S01]  /*54f0*/  BSSY B0, `(.L_x_133) ;  /* 0x0000006000007945 */ /* 0x000fe20003800000 */
[----:B------:R-:W-:-:S07]  /*5500*/  IMAD.MOV.U32 R15, RZ, RZ, -0x1 ;  /* 0xffffffffff0f7424 */ /* 0x000fce00078e00ff */
[----:B-----5:R-:W-:Y:S05]  /*5510*/  WARPSYNC.COLLECTIVE R15, `(.L_x_134) ;  /* 0x000000000f0c7348 */ /* 0x020fea0003c00000 */
[----:B------:R-:W-:Y:S02]  /*5520*/  ELECT P6, UR62, PT ;  /* 0x00000000003e782f */ /* 0x000fe400038c0000 */
[----:B------:R-:W-:Y:S01]  /*5530*/  MOV R14, UR62 ;  /* 0x0000003e000e7c02 */ /* 0x000fe20008000f00 */
[----:B-----5:R-:W-:Y:S10]  /*5540*/  ENDCOLLECTIVE ;  /* 0x000000000000791b */ /* 0x020ff40003800000 */
.L_x_134:
[----:B------:R-:W-:Y:S05]  /*5550*/  BSYNC B0 ;  /* 0x0000000000007941 */ /* 0x000fea0003800000 */
.L_x_133:
[----:B------:R-:W-:Y:S05]  /*5560*/  BRA `(.L_x_135) ;  /* 0xfffffff800307947 */ /* 0x000fea000383ffff */
.L_x_120:
[----:B0-----:R0:W1:Y:S02]  /*5570*/  SYNCS.PHASECHK.TRANS64.TRYWAIT P0, [R7+URZ], R2 ;  /* 0x00000002070075a7 */ /* 0x001064000800017f */
[----:B-1----:R-:W-:Y:S05]  /*5580*/  @!P0 NANOSLEEP.SYNCS 0x989680 ;  /* 0x009896800000895d */ /* 0x002fea0003900000 */
[----:B------:R-:W1:Y:S02]  /*5590*/  @!P0 SYNCS.PHASECHK.TRANS64 P0, [R7+URZ], R2 ;  /* 0x00000002070085a7 */ /* 0x000e64000800007f */
[----:B-1----:R-:W-:Y:S05]  /*55a0*/  @!P0 BRA `(.L_x_120) ;  /* 0xfffffffc00f08947 */ /* 0x002fea000383ffff */
[----:B------:R-:W-:Y:S05]  /*55b0*/  BRA `(.L_x_136) ;  /* 0xfffffff800707947 */ /* 0x000fea000383ffff */
.L_x_121:
[----:B0-----:R0:W1:Y:S02]  /*55c0*/  SYNCS.PHASECHK.TRANS64.TRYWAIT P0, [R6+URZ], R3 ;  /* 0x00000003060075a7 */ /* 0x001064000800017f */
[----:B-1----:R-:W-:Y:S05]  /*55d0*/  @!P0 NANOSLEEP.SYNCS 0x989680 ;  /* 0x009896800000895d */ /* 0x002fea0003900000 */
[----:B------:R-:W1:Y:S02]  /*55e0*/  @!P0 SYNCS.PHASECHK.TRANS64 P0, [R6+URZ], R3 ;  /* 0x00000003060085a7 */ /* 0x000e64000800007f */
[----:B-1----:R-:W-:Y:S05]  /*55f0*/  @!P0 BRA `(.L_x_121) ;  /* 0xfffffffc00f08947 */ /* 0x002fea000383ffff */
[----:B------:R-:W-:Y:S05]  /*5600*/  BRA `(.L_x_137) ;  /* 0xfffffff800807947 */ /* 0x000fea000383ffff */
.L_x_122:
[----:B0-----:R0:W1:Y:S02]  /*5610*/  SYNCS.PHASECHK.TRANS64.TRYWAIT P0, [R7+URZ], R4 ;  /* 0x00000004070075a7 */ /* 0x001064000800017f */
[----:B-1----:R-:W-:Y:S05]  /*5620*/  @!P0 NANOSLEEP.SYNCS 0x989680 ;  /* 0x009896800000895d */ /* 0x002fea0003900000 */
[----:B------:R-:W1:Y:S02]  /*5630*/  @!P0 SYNCS.PHASECHK.TRANS64 P0, [R7+URZ], R4 ;  /* 0x00000004070085a7 */ /* 0x000e64000800007f */
[----:B-1----:R-:W-:Y:S05]  /*5640*/  @!P0 BRA `(.L_x_122) ;  /* 0xfffffffc00f08947 */ /* 0x002fea000383ffff */
[----:B------:R-:W-:Y:S05]  /*5650*/  BRA `(.L_x_138) ;  /* 0xfffffff800907947 */ /* 0x000fea000383ffff */
.L_x_123:
[----:B0-----:R0:W1:Y:S02]  /*5660*/  SYNCS.PHASECHK.TRANS64.TRYWAIT P0, [R6+URZ], R3 ;  /* 0x00000003060075a7 */ /* 0x001064000800017f */
[----:B-1----:R-:W-:Y:S05]  /*5670*/  @!P0 NANOSLEEP.SYNCS 0x989680 ;  /* 0x009896800000895d */ /* 0x002fea0003900000 */
[----:B------:R-:W1:Y:S02]  /*5680*/  @!P0 SYNCS.PHASECHK.TRANS64 P0, [R6+URZ], R3 ;  /* 0x00000003060085a7 */ /* 0x000e64000800007f */
[----:B-1----:R-:W-:Y:S05]  /*5690*/  @!P0 BRA `(.L_x_123) ;  /* 0xfffffffc00f08947 */ /* 0x002fea000383ffff */
[----:B------:R-:W-:Y:S05]  /*56a0*/  BRA `(.L_x_139) ;  /* 0xfffffff800a07947 */ /* 0x000fea000383ffff */
.L_x_124:
[----:B0-----:R0:W1:Y:S02]  /*56b0*/  SYNCS.PHASECHK.TRANS64.TRYWAIT P0, [R7+URZ], R4 ;  /* 0x00000004070075a7 */ /* 0x001064000800017f */
[----:B-1----:R-:W-:Y:S05]  /*56c0*/  @!P0 NANOSLEEP.SYNCS 0x989680 ;  /* 0x009896800000895d */ /* 0x002fea0003900000 */
[----:B------:R-:W1:Y:S02]  /*56d0*/  @!P0 SYNCS.PHASECHK.TRANS64 P0, [R7+URZ], R4 ;  /* 0x00000004070085a7 */ /* 0x000e64000800007f */
[----:B-1----:R-:W-:Y:S05]  /*56e0*/  @!P0 BRA `(.L_x_124) ;  /* 0xfffffffc00f08947 */ /* 0x002fea000383ffff */
[----:B------:R-:W-:Y:S05]  /*56f0*/  BRA `(.L_x_140) ;  /* 0xfffffff800b07947 */ /* 0x000fea000383ffff */
.L_x_125:
[----:B-1----:R1:W2:Y:S02]  /*5700*/  SYNCS.PHASECHK.TRANS64.TRYWAIT P0, [R6+URZ], R3 ;  /* 0x00000003060075a7 */ /* 0x0022a4000800017f */
[----:B--2---:R-:W-:Y:S05]  /*5710*/  @!P0 NANOSLEEP.SYNCS 0x989680 ;  /* 0x009896800000895d */ /* 0x004fea0003900000 */
[----:B------:R-:W2:Y:S02]  /*5720*/  @!P0 SYNCS.PHASECHK.TRANS64 P0, [R6+URZ], R3 ;  /* 0x00000003060085a7 */ /* 0x000ea4000800007f */
[----:B--2---:R-:W-:Y:S05]  /*5730*/  @!P0 BRA `(.L_x_125) ;  /* 0xfffffffc00f08947 */ /* 0x004fea000383ffff */
[----:B------:R-:W-:Y:S05]  /*5740*/  BRA `(.L_x_141) ;  /* 0xfffffff800b87947 */ /* 0x000fea000383ffff */
.L_x_142:
[----:B------:R-:W-:-:S00]  /*5750*/  BRA `(.L_x_142) ;  /* 0xfffffffc00fc7947 */ /* 0x000fc0000383ffff */
[----:B------:R-:W-:-:S00]  /*5760*/  NOP ;  /* 0x0000000000007918 */ /* 0x000fc00000000000 */
        /* <DEDUP_REMOVED lines=9> */
.L_x_143:


//--------------------- .nv.global.init           --------------------------
	.section	.nv.global.init,"aw",@progbits
.nv.global.init:
	.type		$str$22,@object
	.size		$str$22,($str$23 - $str$22)
$str$22:
        /*0000*/ 	.byte	0x6b, 0x5f, 0x74, 0x69, 0x6c, 0x65, 0x5f, 0x63, 0x6f, 0x75, 0x6e, 0x74, 0x20, 0x3e, 0x3d, 0x20
        /*0010*/ 	.byte	0x31, 0x00
	.type		$str$23,@object
	.size		$str$23,(__unnamed_1 - $str$23)
$str$23:
        /*0012*/ 	.byte	0x2f, 0x74, 0x6d, 0x70, 0x2f, 0x63, 0x75, 0x74, 0x6c, 0x61, 0x73, 0x73, 0x5f, 0x73, 0x77, 0x65
        /*0022*/ 	.byte	0x65, 0x70, 0x5f, 0x73, 0x72, 0x63, 0x2f, 0x69, 0x6e, 0x63, 0x6c, 0x75, 0x64, 0x65, 0x2f, 0x63
        /*0032*/ 	.byte	0x75, 0x74, 0x6c, 0x61, 0x73, 0x73, 0x2f, 0x67, 0x65, 0x6d, 0x6d, 0x2f, 0x63, 0x6f, 0x6c, 0x6c
        /*0042*/ 	.byte	0x65, 0x63, 0x74, 0x69, 0x76, 0x65, 0x2f, 0x73, 0x6d, 0x39, 0x30, 0x5f, 0x6d, 0x6d, 0x61, 0x5f
        /*0052*/ 	.byte	0x74, 0x6d, 0x61, 0x5f, 0x67, 0x6d, 0x6d, 0x61, 0x5f, 0x73, 0x73, 0x5f, 0x77, 0x61, 0x72, 0x70
        /*0062*/ 	.byte	0x73, 0x70, 0x65, 0x63, 0x69, 0x61, 0x6c, 0x69, 0x7a, 0x65, 0x64, 0x2e, 0x68, 0x70, 0x70, 0x00
	.type		__unnamed_1,@object
	.size		__unnamed_1,(.L_0 - __unnamed_1)
__unnamed_1:
        /*0072*/ 	.byte	0x76, 0x6f, 0x69, 0x64, 0x20, 0x63, 0x75, 0x74, 0x6c, 0x61, 0x73, 0x73, 0x3a, 0x3a, 0x67, 0x65
        /* <DEDUP_REMOVED lines=171> */
        /*0b32*/ 	.byte	0x65, 0x6e, 0x74, 0x69, 0x74, 0x79, 0x5d, 0x00
.L_0:


//--------------------- .nv.shared._ZN7cutlass13device_kernelINS_4gemm6kernel13GemmUniversalIN4cute5tupleIJiiiiEEENS1_10collective13CollectiveMmaINS1_34MainloopSm90TmaGmmaWarpSpecializedILi7ENS5_IJNS4_1CILi1EEESB_SB_EEENS1_32KernelTmaWarpSpecializedPingpongEEENS5_IJNSA_ILi64EEESF_NSA_ILi32EEEEEEaNS5_IJlSB_lEEEaSI_NS4_8TiledMMAINS4_8MMA_AtomIJNS4_4SM904GMMA26MMA_64x64x32_S32S8S8_SS_TNEEEENS4_6LayoutISC_NS5_IJNSA_ILi0EEESQ_SQ_EEEEENS5_IJNS4_10UnderscoreEST_ST_EEEEENS4_13SM90_TMA_LOADENS4_14ComposedLayoutINS4_7SwizzleILi1ELi4ELi3EEENS4_18smem_ptr_flag_bitsILi8EEENSP_INS5_IJNSA_ILi8EEESG_EEENS5_IJSG_SB_EEEEEEEvNS4_8identityESW_S16_vS17_EENS_8epilogue10collective6detail29Sm90TmaWarpSpecializedAdapterINS1A_15DefaultEpilogueIaSI_SI_NS19_6thread17LinearCombinationIaLi1EiiLNS1E_9ScaleType4KindE0ELNS_15FloatRoundStyleE2EaEENS1_15EpilogueDefaultEEEEEvvEEEEvNT_6ParamsE --------------------------
	.section	.nv.shared._ZN7cutlass13device_kernelINS_4gemm6kernel13GemmUniversalIN4cute5tupleIJiiiiEEENS1_10collective13CollectiveMmaINS1_34MainloopSm90TmaGmmaWarpSpecializedILi7ENS5_IJNS4_1CILi1EEESB_SB_EEENS1_32KernelTmaWarpSpecializedPingpongEEENS5_IJNSA_ILi64EEESF_NSA_ILi32EEEEEEaNS5_IJlSB_lEEEaSI_NS4_8TiledMMAINS4_8MMA_AtomIJNS4_4SM904GMMA26MMA_64x64x32_S32S8S8_SS_TNEEEENS4_6LayoutISC_NS5_IJNSA_ILi0EEESQ_SQ_EEEEENS5_IJNS4_10UnderscoreEST_ST_EEEEENS4_13SM90_TMA_LOADENS4_14ComposedLayoutINS4_7SwizzleILi1ELi4ELi3EEENS4_18smem_ptr_flag_bitsILi8EEENSP_INS5_IJNSA_ILi8EEESG_EEENS5_IJSG_SB_EEEEEEEvNS4_8identityESW_S16_vS17_EENS_8epilogue10collective6detail29Sm90TmaWarpSpecializedAdapterINS1A_15DefaultEpilogueIaSI_SI_NS19_6thread17LinearCombinationIaLi1EiiLNS1E_9ScaleType4KindE0ELNS_15FloatRoundStyleE2EaEENS1_15EpilogueDefaultEEEEEvvEEEEvNT_6ParamsE,"aw",@nobits
	.sectionflags	@""
	.align	16
	.zero		1024


//--------------------- .nv.shared.reserved.0     --------------------------
	.section	.nv.shared.reserved.0,"aw",@nobits
	.weak		__nv_reservedSMEM_offset_0_alias
	.size		__nv_reservedSMEM_offset_0_alias, 0, 0
	.other		__nv_reservedSMEM_offset_0_alias,@"STO_CUDA_RESERVED_SHARED STV_DEFAULT"
__nv_reservedSMEM_offset_0_alias:
	.zero		0


//--------------------- .nv.global                --------------------------
	.section	.nv.global,"aw",@nobits
.nv.global:
	.type		_ZN40_INTERNAL_bbc85526_4_k_cu_da26d6f6_308104cute1_E,@object
	.size		_ZN40_INTERNAL_bbc85526_4_k_cu_da26d6f6_308104cute1_E,(_ZN40_INTERNAL_bbc85526_4_k_cu_da26d6f6_308104cuda3std3__45__cpo6cbeginE - _ZN40_INTERNAL_bbc85526_4_k_cu_da26d6f6_308104cute1_E)
_ZN40_INTERNAL_bbc85526_4_k_cu_da26d6f6_308104cute1_E:
	.zero		1
	.type		_ZN40_INTERNAL_bbc85526_4_k_cu_da26d6f6_308104cuda3std3__45__cpo6cbeginE,@object
	.size		_ZN40_INTERNAL_bbc85526_4_k_cu_da26d6f6_308104cuda3std3__45__cpo6cbeginE,(_ZN40_INTERNAL_bbc85526_4_k_cu_da26d6f6_308104cuda3std3__48in_placeE - _ZN40_INTERNAL_bbc85526_4_k_cu_da26d6f6_308104cuda3std3__45__cpo6cbeginE)
_ZN40_INTERNAL_bbc85526_4_k_cu_da26d6f6_308104cuda3std3__45__cpo6cbeginE:
	.zero		1
	.type		_ZN40_INTERNAL_bbc85526_4_k_cu_da26d6f6_308104cuda3std3__48in_placeE,@object
	.size		_ZN40_INTERNAL_bbc85526_4_k_cu_da26d6f6_308104cuda3std3__48in_placeE,(_ZN40_INTERNAL_bbc85526_4_k_cu_da26d6f6_308104cuda3std6ranges3__45__cpo9iter_moveE - _ZN40_INTERNAL_bbc85526_4_k_cu_da26d6f6_308104cuda3std3__48in_placeE)
_ZN40_INTERNAL_bbc85526_4_k_cu_da26d6f6_308104cuda3std3__48in_placeE:
	.zero		1
	.type		_ZN40_INTERNAL_bbc85526_4_k_cu_da26d6f6_308104cuda3std6ranges3__45__cpo9iter_moveE,@object
	.size		_ZN40_INTERNAL_bbc85526_4_k_cu_da26d6f6_308104cuda3std6ranges3__45__cpo9iter_moveE,(_ZN40_INTERNAL_bbc85526_4_k_cu_da26d6f6_308104cuda3std3__45__cpo5beginE - _ZN40_INTERNAL_bbc85526_4_k_cu_da26d6f6_308104cuda3std6ranges3__45__cpo9iter_moveE)
_ZN40_INTERNAL_bbc85526_4_k_cu_da26d6f6_308104cuda3std6ranges3__45__cpo9iter_moveE:
	.zero		1
	.type		_ZN40_INTERNAL_bbc85526_4_k_cu_da26d6f6_308104cuda3std3__45__cpo5beginE,@object
	.size		_ZN40_INTERNAL_bbc85526_4_k_cu_da26d6f6_308104cuda3std3__45__cpo5beginE,(_ZN40_INTERNAL_bbc85526_4_k_cu_da26d6f6_308104cuda3std3__442_GLOBAL__N__bbc85526_4_k_cu_da26d6f6_308106ignoreE - _ZN40_INTERNAL_bbc85526_4_k_cu_da26d6f6_308104cuda3std3__45__cpo5beginE)
_ZN40_INTERNAL_bbc85526_4_k_cu_da26d6f6_308104cuda3std3__45__cpo5beginE:
	.zero		1
	.type		_ZN40_INTERNAL_bbc85526_4_k_cu_da26d6f6_308104cuda3std3__442_GLOBAL__N__bbc85526_4_k_cu_da26d6f6_308106ignoreE,@object
	.size		_ZN40_INTERNAL_bbc85526_4_k_cu_da26d6f6_308104cuda3std3__442_GLOBAL__N__bbc85526_4_k_cu_da26d6f6_308106ignoreE,(_ZN40_INTERNAL_bbc85526_4_k_cu_da26d6f6_308104cute7productE - _ZN40_INTERNAL_bbc85526_4_k_cu_da26d6f6_308104cuda3std3__442_GLOBAL__N__bbc85526_4_k_cu_da26d6f6_308106ignoreE)
_ZN40_INTERNAL_bbc85526_4_k_cu_da26d6f6_308104cuda3std3__442_GLOBAL__N__bbc85526_4_k_cu_da26d6f6_308106ignoreE:
	.zero		1
	.type		_ZN40_INTERNAL_bbc85526_4_k_cu_da26d6f6_308104cute7productE,@object
	.size		_ZN40_INTERNAL_bbc85526_4_k_cu_da26d6f6_308104cute7productE,(_ZN40_INTERNAL_bbc85526_4_k_cu_da26d6f6_308104cuda3std3__45__cpo3endE - _ZN40_INTERNAL_bbc85526_4_k_cu_da26d6f6_308104cute7productE)
_ZN40_INTERNAL_bbc85526_4_k_cu_da26d6f6_308104cute7productE:
	.zero		1
	.type		_ZN40_INTERNAL_bbc85526_4_k_cu_da26d6f6_308104cuda3std3__45__cpo3endE,@object
	.size		_ZN40_INTERNAL_bbc85526_4_k_cu_da26d6f6_308104cuda3std3__45__cpo3endE,(_ZN40_INTERNAL_bbc85526_4_k_cu_da26d6f6_308104cuda3std3__419piecewise_constructE - _ZN40_INTERNAL_bbc85526_4_k_cu_da26d6f6_308104cuda3std3__45__cpo3endE)
_ZN40_INTERNAL_bbc85526_4_k_cu_da26d6f6_308104cuda3std3__45__cpo3endE:
	.zero		1
	.type		_ZN40_INTERNAL_bbc85526_4_k_cu_da26d6f6_308104cuda3std3__419piecewise_constructE,@object
	.size		_ZN40_INTERNAL_bbc85526_4_k_cu_da26d6f6_308104cuda3std3__419piecewise_constructE,(_ZN40_INTERNAL_bbc85526_4_k_cu_da26d6f6_308104cuda3std3__45__cpo4cendE - _ZN40_INTERNAL_bbc85526_4_k_cu_da26d6f6_308104cuda3std3__419piecewise_constructE)
_ZN40_INTERNAL_bbc85526_4_k_cu_da26d6f6_308104cuda3std3__419piecewise_constructE:
	.zero		1
	.type		_ZN40_INTERNAL_bbc85526_4_k_cu_da26d6f6_308104cuda3std3__45__cpo4cendE,@object
	.size		_ZN40_INTERNAL_bbc85526_4_k_cu_da26d6f6_308104cuda3std3__45__cpo4cendE,(_ZN40_INTERNAL_bbc85526_4_k_cu_da26d6f6_308104cuda3std6ranges3__45__cpo4swapE - _ZN40_INTERNAL_bbc85526_4_k_cu_da26d6f6_308104cuda3std3__45__cpo4cendE)
_ZN40_INTERNAL_bbc85526_4_k_cu_da26d6f6_308104cuda3std3__45__cpo4cendE:
	.zero		1
	.type		_ZN40_INTERNAL_bbc85526_4_k_cu_da26d6f6_308104cuda3std6ranges3__45__cpo4swapE,@object
	.size		_ZN40_INTERNAL_bbc85526_4_k_cu_da26d6f6_308104cuda3std6ranges3__45__cpo4swapE,(.L_8 - _ZN40_INTERNAL_bbc85526_4_k_cu_da26d6f6_308104cuda3std6ranges3__45__cpo4swapE)
_ZN40_INTERNAL_bbc85526_4_k_cu_da26d6f6_308104cuda3std6ranges3__45__cpo4swapE:
	.zero		1
.L_8:


//--------------------- .nv.constant0._ZN7cutlass13device_kernelINS_4gemm6kernel13GemmUniversalIN4cute5tupleIJiiiiEEENS1_10collective13CollectiveMmaINS1_34MainloopSm90TmaGmmaWarpSpecializedILi7ENS5_IJNS4_1CILi1EEESB_SB_EEENS1_32KernelTmaWarpSpecializedPingpongEEENS5_IJNSA_ILi64EEESF_NSA_ILi32EEEEEEaNS5_IJlSB_lEEEaSI_NS4_8TiledMMAINS4_8MMA_AtomIJNS4_4SM904GMMA26MMA_64x64x32_S32S8S8_SS_TNEEEENS4_6LayoutISC_NS5_IJNSA_ILi0EEESQ_SQ_EEEEENS5_IJNS4_10UnderscoreEST_ST_EEEEENS4_13SM90_TMA_LOADENS4_14ComposedLayoutINS4_7SwizzleILi1ELi4ELi3EEENS4_18smem_ptr_flag_bitsILi8EEENSP_INS5_IJNSA_ILi8EEESG_EEENS5_IJSG_SB_EEEEEEEvNS4_8identityESW_S16_vS17_EENS_8epilogue10collective6detail29Sm90TmaWarpSpecializedAdapterINS1A_15DefaultEpilogueIaSI_SI_NS19_6thread17LinearCombinationIaLi1EiiLNS1E_9ScaleType4KindE0ELNS_15FloatRoundStyleE2EaEENS1_15EpilogueDefaultEEEEEvvEEEEvNT_6ParamsE --------------------------
	.section	.nv.constant0._ZN7cutlass13device_kernelINS_4gemm6kernel13GemmUniversalIN4cute5tupleIJiiiiEEENS1_10collective13CollectiveMmaINS1_34MainloopSm90TmaGmmaWarpSpecializedILi7ENS5_IJNS4_1CILi1EEESB_SB_EEENS1_32KernelTmaWarpSpecializedPingpongEEENS5_IJNSA_ILi64EEESF_NSA_ILi32EEEEEEaNS5_IJlSB_lEEEaSI_NS4_8TiledMMAINS4_8MMA_AtomIJNS4_4SM904GMMA26MMA_64x64x32_S32S8S8_SS_TNEEEENS4_6LayoutISC_NS5_IJNSA_ILi0EEESQ_SQ_EEEEENS5_IJNS4_10UnderscoreEST_ST_EEEEENS4_13SM90_TMA_LOADENS4_14ComposedLayoutINS4_7SwizzleILi1ELi4ELi3EEENS4_18smem_ptr_flag_bitsILi8EEENSP_INS5_IJNSA_ILi8EEESG_EEENS5_IJSG_SB_EEEEEEEvNS4_8identityESW_S16_vS17_EENS_8epilogue10collective6detail29Sm90TmaWarpSpecializedAdapterINS1A_15DefaultEpilogueIaSI_SI_NS19_6thread17LinearCombinationIaLi1EiiLNS1E_9ScaleType4KindE0ELNS_15FloatRoundStyleE2EaEENS1_15EpilogueDefaultEEEEEvvEEEEvNT_6ParamsE,"a",@progbits
	.sectionflags	@""
	.align	4
.nv.constant0._ZN7cutlass13device_kernelINS_4gemm6kernel13GemmUniversalIN4cute5tupleIJiiiiEEENS1_10collective13CollectiveMmaINS1_34MainloopSm90TmaGmmaWarpSpecializedILi7ENS5_IJNS4_1CILi1EEESB_SB_EEENS1_32KernelTmaWarpSpecializedPingpongEEENS5_IJNSA_ILi64EEESF_NSA_ILi32EEEEEEaNS5_IJlSB_lEEEaSI_NS4_8TiledMMAINS4_8MMA_AtomIJNS4_4SM904GMMA26MMA_64x64x32_S32S8S8_SS_TNEEEENS4_6LayoutISC_NS5_IJNSA_ILi0EEESQ_SQ_EEEEENS5_IJNS4_10UnderscoreEST_ST_EEEEENS4_13SM90_TMA_LOADENS4_14ComposedLayoutINS4_7SwizzleILi1ELi4ELi3EEENS4_18smem_ptr_flag_bitsILi8EEENSP_INS5_IJNSA_ILi8EEESG_EEENS5_IJSG_SB_EEEEEEEvNS4_8identityESW_S16_vS17_EENS_8epilogue10collective6detail29Sm90TmaWarpSpecializedAdapterINS1A_15DefaultEpilogueIaSI_SI_NS19_6thread17LinearCombinationIaLi1EiiLNS1E_9ScaleType4KindE0ELNS_15FloatRoundStyleE2EaEENS1_15EpilogueDefaultEEEEEvvEEEEvNT_6ParamsE:
	.zero		1664


//--------------------- SYMBOLS --------------------------

	.type		.nv.reservedSmem.offset0,@object
	.size		.nv.reservedSmem.offset0,0x4
	.type		__assertfail,@function
